//
// Generated by NVIDIA NVVM Compiler
//
// Compiler Build ID: CL-36424714
// Cuda compilation tools, release 13.0, V13.0.88
// Based on NVVM 20.0.0
//

.version 9.0
.target sm_100
.address_size 64

	// .globl	_Z48create_combined_escape_carry_newline_count_indexPclS_Pi

.visible .entry _Z48create_combined_escape_carry_newline_count_indexPclS_Pi(
	.param .u64 .ptr .align 1 _Z48create_combined_escape_carry_newline_count_indexPclS_Pi_param_0,
	.param .u64 _Z48create_combined_escape_carry_newline_count_indexPclS_Pi_param_1,
	.param .u64 .ptr .align 1 _Z48create_combined_escape_carry_newline_count_indexPclS_Pi_param_2,
	.param .u64 .ptr .align 1 _Z48create_combined_escape_carry_newline_count_indexPclS_Pi_param_3
)
{
	.reg .pred 	%p<69>;
	.reg .b16 	%rs<84>;
	.reg .b32 	%r<93>;
	.reg .b64 	%rd<58>;

	ld.param.u64 	%rd31, [_Z48create_combined_escape_carry_newline_count_indexPclS_Pi_param_0];
	ld.param.u64 	%rd28, [_Z48create_combined_escape_carry_newline_count_indexPclS_Pi_param_1];
	ld.param.u64 	%rd29, [_Z48create_combined_escape_carry_newline_count_indexPclS_Pi_param_2];
	ld.param.u64 	%rd30, [_Z48create_combined_escape_carry_newline_count_indexPclS_Pi_param_3];
	cvta.to.global.u64 	%rd1, %rd31;
	mov.u32 	%r15, %ctaid.x;
	mov.u32 	%r16, %ntid.x;
	mul.lo.s32 	%r1, %r15, %r16;
	mov.u32 	%r17, %nctaid.x;
	mul.lo.s32 	%r18, %r16, %r17;
	cvt.s64.s32 	%rd2, %r18;
	add.s64 	%rd32, %rd2, %rd28;
	add.s64 	%rd3, %rd32, -1;
	or.b64  	%rd33, %rd3, %rd2;
	and.b64  	%rd34, %rd33, -4294967296;
	setp.ne.s64 	%p1, %rd34, 0;
	@%p1 bra 	$L__BB0_2;
	cvt.u32.u64 	%r19, %rd2;
	cvt.u32.u64 	%r20, %rd3;
	div.u32 	%r21, %r20, %r19;
	cvt.u64.u32 	%rd51, %r21;
	bra.uni 	$L__BB0_3;
$L__BB0_2:
	div.s64 	%rd51, %rd3, %rd2;
$L__BB0_3:
	max.s64 	%rd35, %rd51, 64;
	add.s64 	%rd36, %rd35, 63;
	and.b64  	%rd7, %rd36, 9223372036854775744;
	mov.u32 	%r23, %tid.x;
	add.s32 	%r24, %r1, %r23;
	cvt.s64.s32 	%rd8, %r24;
	mul.lo.s64 	%rd53, %rd7, %rd8;
	setp.ge.s64 	%p2, %rd53, %rd28;
	mov.b32 	%r92, 0;
	mov.b16 	%rs83, 0;
	@%p2 bra 	$L__BB0_16;
	add.s64 	%rd37, %rd53, %rd7;
	min.s64 	%rd38, %rd37, %rd28;
	add.s64 	%rd39, %rd53, 1;
	max.s64 	%rd10, %rd38, %rd39;
	and.b64  	%rd11, %rd10, 15;
	sub.s64 	%rd40, %rd53, %rd10;
	setp.gt.u64 	%p3, %rd40, -16;
	mov.b16 	%rs83, 0;
	mov.b32 	%r92, 0;
	@%p3 bra 	$L__BB0_7;
	and.b64  	%rd41, %rd10, -16;
	neg.s64 	%rd12, %rd41;
	mov.b16 	%rs83, 0;
	mov.b32 	%r92, 0;
$L__BB0_6:
	.pragma "nounroll";
	add.s64 	%rd42, %rd1, %rd53;
	ld.global.u8 	%rs18, [%rd42];
	setp.eq.s16 	%p4, %rs18, 92;
	setp.eq.s16 	%p5, %rs18, 10;
	selp.u32 	%r28, 1, 0, %p5;
	add.s32 	%r29, %r92, %r28;
	ld.global.u8 	%rs19, [%rd42+1];
	setp.eq.s16 	%p6, %rs19, 92;
	setp.eq.s16 	%p7, %rs19, 10;
	selp.u32 	%r30, 1, 0, %p7;
	add.s32 	%r31, %r29, %r30;
	ld.global.u8 	%rs20, [%rd42+2];
	setp.eq.s16 	%p8, %rs20, 92;
	setp.eq.s16 	%p9, %rs20, 10;
	selp.u32 	%r32, 1, 0, %p9;
	add.s32 	%r33, %r31, %r32;
	ld.global.u8 	%rs21, [%rd42+3];
	setp.eq.s16 	%p10, %rs21, 92;
	setp.eq.s16 	%p11, %rs21, 10;
	selp.u32 	%r34, 1, 0, %p11;
	add.s32 	%r35, %r33, %r34;
	ld.global.u8 	%rs22, [%rd42+4];
	setp.eq.s16 	%p12, %rs22, 92;
	setp.eq.s16 	%p13, %rs22, 10;
	selp.u32 	%r36, 1, 0, %p13;
	add.s32 	%r37, %r35, %r36;
	ld.global.u8 	%rs23, [%rd42+5];
	setp.eq.s16 	%p14, %rs23, 92;
	setp.eq.s16 	%p15, %rs23, 10;
	selp.u32 	%r38, 1, 0, %p15;
	add.s32 	%r39, %r37, %r38;
	ld.global.u8 	%rs24, [%rd42+6];
	setp.eq.s16 	%p16, %rs24, 92;
	setp.eq.s16 	%p17, %rs24, 10;
	selp.u32 	%r40, 1, 0, %p17;
	add.s32 	%r41, %r39, %r40;
	ld.global.u8 	%rs25, [%rd42+7];
	setp.eq.s16 	%p18, %rs25, 92;
	setp.eq.s16 	%p19, %rs25, 10;
	selp.u32 	%r42, 1, 0, %p19;
	add.s32 	%r43, %r41, %r42;
	ld.global.u8 	%rs26, [%rd42+8];
	setp.eq.s16 	%p20, %rs26, 92;
	setp.eq.s16 	%p21, %rs26, 10;
	selp.u32 	%r44, 1, 0, %p21;
	add.s32 	%r45, %r43, %r44;
	ld.global.u8 	%rs27, [%rd42+9];
	setp.eq.s16 	%p22, %rs27, 92;
	setp.eq.s16 	%p23, %rs27, 10;
	selp.u32 	%r46, 1, 0, %p23;
	add.s32 	%r47, %r45, %r46;
	ld.global.u8 	%rs28, [%rd42+10];
	setp.eq.s16 	%p24, %rs28, 92;
	setp.eq.s16 	%p25, %rs28, 10;
	selp.u32 	%r48, 1, 0, %p25;
	add.s32 	%r49, %r47, %r48;
	ld.global.u8 	%rs29, [%rd42+11];
	setp.eq.s16 	%p26, %rs29, 92;
	setp.eq.s16 	%p27, %rs29, 10;
	selp.u32 	%r50, 1, 0, %p27;
	add.s32 	%r51, %r49, %r50;
	ld.global.u8 	%rs30, [%rd42+12];
	setp.eq.s16 	%p28, %rs30, 92;
	setp.eq.s16 	%p29, %rs30, 10;
	selp.u32 	%r52, 1, 0, %p29;
	add.s32 	%r53, %r51, %r52;
	ld.global.u8 	%rs31, [%rd42+13];
	setp.eq.s16 	%p30, %rs31, 92;
	setp.eq.s16 	%p31, %rs31, 10;
	selp.u32 	%r54, 1, 0, %p31;
	add.s32 	%r55, %r53, %r54;
	ld.global.u8 	%rs32, [%rd42+14];
	setp.eq.s16 	%p32, %rs32, 92;
	setp.eq.s16 	%p33, %rs32, 10;
	selp.u32 	%r56, 1, 0, %p33;
	add.s32 	%r57, %r55, %r56;
	ld.global.u8 	%rs33, [%rd42+15];
	setp.eq.s16 	%p34, %rs33, 92;
	selp.b16 	%rs34, %rs83, 1, %p4;
	selp.b16 	%rs35, %rs34, 0, %p6;
	selp.b16 	%rs36, %rs35, 1, %p8;
	selp.b16 	%rs37, %rs36, 0, %p10;
	selp.b16 	%rs38, %rs37, 1, %p12;
	selp.b16 	%rs39, %rs38, 0, %p14;
	selp.b16 	%rs40, %rs39, 1, %p16;
	selp.b16 	%rs41, %rs40, 0, %p18;
	selp.b16 	%rs42, %rs41, 1, %p20;
	selp.b16 	%rs43, %rs42, 0, %p22;
	selp.b16 	%rs44, %rs43, 1, %p24;
	selp.b16 	%rs45, %rs44, 0, %p26;
	selp.b16 	%rs46, %rs45, 1, %p28;
	selp.b16 	%rs47, %rs46, 0, %p30;
	selp.b16 	%rs48, %rs47, 1, %p32;
	selp.b16 	%rs83, %rs48, 0, %p34;
	setp.eq.s16 	%p35, %rs33, 10;
	selp.u32 	%r58, 1, 0, %p35;
	add.s32 	%r92, %r57, %r58;
	add.s64 	%rd53, %rd53, 16;
	add.s64 	%rd43, %rd12, %rd53;
	setp.ne.s64 	%p36, %rd43, 0;
	@%p36 bra 	$L__BB0_6;
$L__BB0_7:
	setp.eq.s64 	%p37, %rd11, 0;
	@%p37 bra 	$L__BB0_16;
	and.b64  	%rd16, %rd10, 7;
	setp.lt.u64 	%p38, %rd11, 8;
	@%p38 bra 	$L__BB0_10;
	add.s64 	%rd44, %rd1, %rd53;
	ld.global.u8 	%rs50, [%rd44];
	setp.eq.s16 	%p39, %rs50, 92;
	setp.eq.s16 	%p40, %rs50, 10;
	selp.u32 	%r60, 1, 0, %p40;
	add.s32 	%r61, %r92, %r60;
	ld.global.u8 	%rs51, [%rd44+1];
	setp.eq.s16 	%p41, %rs51, 92;
	setp.eq.s16 	%p42, %rs51, 10;
	selp.u32 	%r62, 1, 0, %p42;
	add.s32 	%r63, %r61, %r62;
	ld.global.u8 	%rs52, [%rd44+2];
	setp.eq.s16 	%p43, %rs52, 92;
	setp.eq.s16 	%p44, %rs52, 10;
	selp.u32 	%r64, 1, 0, %p44;
	add.s32 	%r65, %r63, %r64;
	ld.global.u8 	%rs53, [%rd44+3];
	setp.eq.s16 	%p45, %rs53, 92;
	setp.eq.s16 	%p46, %rs53, 10;
	selp.u32 	%r66, 1, 0, %p46;
	add.s32 	%r67, %r65, %r66;
	ld.global.u8 	%rs54, [%rd44+4];
	setp.eq.s16 	%p47, %rs54, 92;
	setp.eq.s16 	%p48, %rs54, 10;
	selp.u32 	%r68, 1, 0, %p48;
	add.s32 	%r69, %r67, %r68;
	ld.global.u8 	%rs55, [%rd44+5];
	setp.eq.s16 	%p49, %rs55, 92;
	setp.eq.s16 	%p50, %rs55, 10;
	selp.u32 	%r70, 1, 0, %p50;
	add.s32 	%r71, %r69, %r70;
	ld.global.u8 	%rs56, [%rd44+6];
	setp.eq.s16 	%p51, %rs56, 92;
	setp.eq.s16 	%p52, %rs56, 10;
	selp.u32 	%r72, 1, 0, %p52;
	add.s32 	%r73, %r71, %r72;
	ld.global.u8 	%rs57, [%rd44+7];
	setp.eq.s16 	%p53, %rs57, 92;
	selp.b16 	%rs58, %rs83, 1, %p39;
	selp.b16 	%rs59, %rs58, 0, %p41;
	selp.b16 	%rs60, %rs59, 1, %p43;
	selp.b16 	%rs61, %rs60, 0, %p45;
	selp.b16 	%rs62, %rs61, 1, %p47;
	selp.b16 	%rs63, %rs62, 0, %p49;
	selp.b16 	%rs64, %rs63, 1, %p51;
	selp.b16 	%rs83, %rs64, 0, %p53;
	setp.eq.s16 	%p54, %rs57, 10;
	selp.u32 	%r74, 1, 0, %p54;
	add.s32 	%r92, %r73, %r74;
	add.s64 	%rd53, %rd53, 8;
$L__BB0_10:
	setp.eq.s64 	%p55, %rd16, 0;
	@%p55 bra 	$L__BB0_16;
	and.b64  	%rd19, %rd10, 3;
	setp.lt.u64 	%p56, %rd16, 4;
	@%p56 bra 	$L__BB0_13;
	add.s64 	%rd45, %rd1, %rd53;
	ld.global.u8 	%rs66, [%rd45];
	setp.eq.s16 	%p57, %rs66, 92;
	setp.eq.s16 	%p58, %rs66, 10;
	selp.u32 	%r76, 1, 0, %p58;
	add.s32 	%r77, %r92, %r76;
	ld.global.u8 	%rs67, [%rd45+1];
	setp.eq.s16 	%p59, %rs67, 92;
	setp.eq.s16 	%p60, %rs67, 10;
	selp.u32 	%r78, 1, 0, %p60;
	add.s32 	%r79, %r77, %r78;
	ld.global.u8 	%rs68, [%rd45+2];
	setp.eq.s16 	%p61, %rs68, 92;
	setp.eq.s16 	%p62, %rs68, 10;
	selp.u32 	%r80, 1, 0, %p62;
	add.s32 	%r81, %r79, %r80;
	ld.global.u8 	%rs69, [%rd45+3];
	setp.eq.s16 	%p63, %rs69, 92;
	selp.b16 	%rs70, %rs83, 1, %p57;
	selp.b16 	%rs71, %rs70, 0, %p59;
	selp.b16 	%rs72, %rs71, 1, %p61;
	selp.b16 	%rs83, %rs72, 0, %p63;
	setp.eq.s16 	%p64, %rs69, 10;
	selp.u32 	%r82, 1, 0, %p64;
	add.s32 	%r92, %r81, %r82;
	add.s64 	%rd53, %rd53, 4;
$L__BB0_13:
	setp.eq.s64 	%p65, %rd19, 0;
	@%p65 bra 	$L__BB0_16;
	add.s64 	%rd57, %rd1, %rd53;
	neg.s64 	%rd56, %rd19;
$L__BB0_15:
	.pragma "nounroll";
	ld.global.u8 	%rs73, [%rd57];
	setp.eq.s16 	%p66, %rs73, 92;
	xor.b16  	%rs74, %rs83, 1;
	selp.b16 	%rs83, %rs74, 0, %p66;
	setp.eq.s16 	%p67, %rs73, 10;
	selp.u32 	%r83, 1, 0, %p67;
	add.s32 	%r92, %r92, %r83;
	add.s64 	%rd57, %rd57, 1;
	add.s64 	%rd56, %rd56, 1;
	setp.ne.s64 	%p68, %rd56, 0;
	@%p68 bra 	$L__BB0_15;
$L__BB0_16:
	cvta.to.global.u64 	%rd46, %rd29;
	cvta.to.global.u64 	%rd47, %rd30;
	add.s64 	%rd48, %rd46, %rd8;
	st.global.u8 	[%rd48], %rs83;
	shl.b64 	%rd49, %rd8, 2;
	add.s64 	%rd50, %rd47, %rd49;
	st.global.u32 	[%rd50], %r92;
	ret;

}


// ===== COMPILED SASS (sm_100) =====

	.target	sm_100

	.elftype	@"ET_EXEC"


//--------------------- .note.nv.tkinfo           --------------------------
	.section	.note.nv.tkinfo,"",@"SHT_NOTE"
	.sectionflags	@"SHF_NOTE_NV_TKINFO"
	.tkinfo
        /*0018*/ 	.word	0x00000002
        /*0030*/ 	.string	""
        /*0030*/ 	.string	"ptxas"
        /*0030*/ 	.string	"Cuda compilation tools, release 13.0, V13.0.88"
        /*0030*/ 	.string	"Build cuda_13.0.r13.0/compiler.36424714_0"
        /*0030*/ 	.string	"-arch sm_100 -m 64 "



//--------------------- .note.nv.cuinfo           --------------------------
	.section	.note.nv.cuinfo,"",@"SHT_NOTE"
	.sectionflags	@"SHF_NOTE_NV_CUINFO"
        /*0018*/ 	.short	0x0002
        /*001a*/ 	.short	0x0064
        /*001c*/ 	.short	0x0082
	.zero		2


//--------------------- .nv.info                  --------------------------
	.section	.nv.info,"",@"SHT_CUDA_INFO"
	.align	4


	//----- nvinfo : EIATTR_REGCOUNT
	.align		4
        /*0000*/ 	.byte	0x04, 0x2f
        /*0002*/ 	.short	(.L_1 - .L_0)
	.align		4
.L_0:
        /*0004*/ 	.word	index@(_Z48create_combined_escape_carry_newline_count_indexPclS_Pi)
        /*0008*/ 	.word	0x0000001e


	//----- nvinfo : EIATTR_FRAME_SIZE
	.align		4
.L_1:
        /*000c*/ 	.byte	0x04, 0x11
        /*000e*/ 	.short	(.L_3 - .L_2)
	.align		4
.L_2:
        /*0010*/ 	.word	index@($__internal_0_$__cuda_sm20_div_s64)
        /*0014*/ 	.word	0x00000000


	//----- nvinfo : EIATTR_FRAME_SIZE
	.align		4
.L_3:
        /*0018*/ 	.byte	0x04, 0x11
        /*001a*/ 	.short	(.L_5 - .L_4)
	.align		4
.L_4:
        /*001c*/ 	.word	index@(_Z48create_combined_escape_carry_newline_count_indexPclS_Pi)
        /*0020*/ 	.word	0x00000000


	//----- nvinfo : EIATTR_MIN_STACK_SIZE
	.align		4
.L_5:
        /*0024*/ 	.byte	0x04, 0x12
        /*0026*/ 	.short	(.L_7 - .L_6)
	.align		4
.L_6:
        /*0028*/ 	.word	index@(_Z48create_combined_escape_carry_newline_count_indexPclS_Pi)
        /*002c*/ 	.word	0x00000000
.L_7:


//--------------------- .nv.compat                --------------------------
	.section	.nv.compat,"",@"SHT_CUDA_COMPAT_INFO"
	.align	4
        /*0000*/ 	.byte	0x02, 0x09, 0x00, 0x00, 0x02, 0x02, 0x01, 0x00, 0x02, 0x05, 0x05, 0x00, 0x03, 0x07, 0x01, 0x01
        /*0010*/ 	.byte	0x02, 0x03, 0x00, 0x00, 0x02, 0x06, 0x01, 0x00, 0x04, 0x0b, 0x08, 0x00, 0x09, 0x00, 0x00, 0x00
        /*0020*/ 	.byte	0x00, 0x00, 0x00, 0x00


//--------------------- .nv.info._Z48create_combined_escape_carry_newline_count_indexPclS_Pi --------------------------
	.section	.nv.info._Z48create_combined_escape_carry_newline_count_indexPclS_Pi,"",@"SHT_CUDA_INFO"
	.sectionflags	@""
	.align	4


	//----- nvinfo : EIATTR_CUDA_API_VERSION
	.align		4
        /*0000*/ 	.byte	0x04, 0x37
        /*0002*/ 	.short	(.L_9 - .L_8)
.L_8:
        /*0004*/ 	.word	0x00000082


	//----- nvinfo : EIATTR_KPARAM_INFO
	.align		4
.L_9:
        /*0008*/ 	.byte	0x04, 0x17
        /*000a*/ 	.short	(.L_11 - .L_10)
.L_10:
        /*000c*/ 	.word	0x00000000
        /*0010*/ 	.short	0x0003
        /*0012*/ 	.short	0x0018
        /*0014*/ 	.byte	0x00, 0xf5, 0x21, 0x00


	//----- nvinfo : EIATTR_KPARAM_INFO
	.align		4
.L_11:
        /*0018*/ 	.byte	0x04, 0x17
        /*001a*/ 	.short	(.L_13 - .L_12)
.L_12:
        /*001c*/ 	.word	0x00000000
        /*0020*/ 	.short	0x0002
        /*0022*/ 	.short	0x0010
        /*0024*/ 	.byte	0x00, 0xf5, 0x21, 0x00


	//----- nvinfo : EIATTR_KPARAM_INFO
	.align		4
.L_13:
        /*0028*/ 	.byte	0x04, 0x17
        /*002a*/ 	.short	(.L_15 - .L_14)
.L_14:
        /*002c*/ 	.word	0x00000000
        /*0030*/ 	.short	0x0001
        /*0032*/ 	.short	0x0008
        /*0034*/ 	.byte	0x00, 0xf0, 0x21, 0x00


	//----- nvinfo : EIATTR_KPARAM_INFO
	.align		4
.L_15:
        /*0038*/ 	.byte	0x04, 0x17
        /*003a*/ 	.short	(.L_17 - .L_16)
.L_16:
        /*003c*/ 	.word	0x00000000
        /*0040*/ 	.short	0x0000
        /*0042*/ 	.short	0x0000
        /*0044*/ 	.byte	0x00, 0xf5, 0x21, 0x00


	//----- nvinfo : EIATTR_SPARSE_MMA_MASK
	.align		4
.L_17:
        /*0048*/ 	.byte	0x03, 0x50
        /*004a*/ 	.short	0x0000


	//----- nvinfo : EIATTR_MAXREG_COUNT
	.align		4
        /*004c*/ 	.byte	0x03, 0x1b
        /*004e*/ 	.short	0x00ff


	//----- nvinfo : EIATTR_MERCURY_ISA_VERSION
	.align		4
        /*0050*/ 	.byte	0x03, 0x5f
        /*0052*/ 	.short	0x0101


	//----- nvinfo : EIATTR_VRC_CTA_INIT_COUNT
	.align		4
        /*0054*/ 	.byte	0x02, 0x4a
	.zero		1
	.zero		1


	//----- nvinfo : EIATTR_EXIT_INSTR_OFFSETS
	.align		4
        /*0058*/ 	.byte	0x04, 0x1c
        /*005a*/ 	.short	(.L_19 - .L_18)


	//   ....[0]....
.L_18:
        /*005c*/ 	.word	0x00001420


	//----- nvinfo : EIATTR_CRS_STACK_SIZE
	.align		4
.L_19:
        /*0060*/ 	.byte	0x04, 0x1e
        /*0062*/ 	.short	(.L_21 - .L_20)
.L_20:
        /*0064*/ 	.word	0x00000000


	//----- nvinfo : EIATTR_CBANK_PARAM_SIZE
	.align		4
.L_21:
        /*0068*/ 	.byte	0x03, 0x19
        /*006a*/ 	.short	0x0020


	//----- nvinfo : EIATTR_PARAM_CBANK
	.align		4
        /*006c*/ 	.byte	0x04, 0x0a
        /*006e*/ 	.short	(.L_23 - .L_22)
	.align		4
.L_22:
        /*0070*/ 	.word	index@(.nv.constant0._Z48create_combined_escape_carry_newline_count_indexPclS_Pi)
        /*0074*/ 	.short	0x0380
        /*0076*/ 	.short	0x0020


	//----- nvinfo : EIATTR_SW_WAR
	.align		4
.L_23:
        /*0078*/ 	.byte	0x04, 0x36
        /*007a*/ 	.short	(.L_25 - .L_24)
.L_24:
        /*007c*/ 	.word	0x00000008
.L_25:


//--------------------- .nv.callgraph             --------------------------
	.section	.nv.callgraph,"",@"SHT_CUDA_CALLGRAPH"
	.align	4
	.sectionentsize	8
	.align		4
        /*0000*/ 	.word	0x00000000
	.align		4
        /*0004*/ 	.word	0xffffffff
	.align		4
        /*0008*/ 	.word	0x00000000
	.align		4
        /*000c*/ 	.word	0xfffffffe
	.align		4
        /*0010*/ 	.word	0x00000000
	.align		4
        /*0014*/ 	.word	0xfffffffd
	.align		4
        /*0018*/ 	.word	0x00000000
	.align		4
        /*001c*/ 	.word	0xfffffffc


//--------------------- .text._Z48create_combined_escape_carry_newline_count_indexPclS_Pi --------------------------
	.section	.text._Z48create_combined_escape_carry_newline_count_indexPclS_Pi,"ax",@progbits
	.align	128
        .global         _Z48create_combined_escape_carry_newline_count_indexPclS_Pi
        .type           _Z48create_combined_escape_carry_newline_count_indexPclS_Pi,@function
        .size           _Z48create_combined_escape_carry_newline_count_indexPclS_Pi,(.L_x_13 - _Z48create_combined_escape_carry_newline_count_indexPclS_Pi)
        .other          _Z48create_combined_escape_carry_newline_count_indexPclS_Pi,@"STO_CUDA_ENTRY STV_DEFAULT"
_Z48create_combined_escape_carry_newline_count_indexPclS_Pi:
.text._Z48create_combined_escape_carry_newline_count_indexPclS_Pi:
[----:B------:R-:W-:Y:S01]  /*0000*/  LDC R1, c[0x0][0x37c] ;  /* 0x0000df00ff017b82 */ /* 0x000fe20000000800 */
[----:B------:R-:W0:Y:S07]  /*0010*/  LDCU UR5, c[0x0][0x360] ;  /* 0x00006c00ff0577ac */ /* 0x000e2e0008000800 */
[----:B------:R-:W0:Y:S08]  /*0020*/  LDC R5, c[0x0][0x370] ;  /* 0x0000dc00ff057b82 */ /* 0x000e300000000800 */
[----:B------:R-:W1:Y:S08]  /*0030*/  LDC.64 R6, c[0x0][0x388] ;  /* 0x0000e200ff067b82 */ /* 0x000e700000000a00 */
[----:B------:R-:W2:Y:S01]  /*0040*/  S2UR UR4, SR_CTAID.X ;  /* 0x00000000000479c3 */ /* 0x000ea20000002500 */
[----:B0-----:R-:W-:-:S05]  /*0050*/  IMAD R5, R5, UR5, RZ ;  /* 0x0000000505057c24 */ /* 0x001fca000f8e02ff */
[----:B-1----:R-:W-:Y:S02]  /*0060*/  IADD3 R0, P0, PT, R5, R6, RZ ;  /* 0x0000000605007210 */ /* 0x002fe40007f1e0ff */
[----:B------:R-:W-:Y:S02]  /*0070*/  SHF.R.S32.HI R6, RZ, 0x1f, R5 ;  /* 0x0000001fff067819 */ /* 0x000fe40000011405 */
[----:B------:R-:W-:-:S04]  /*0080*/  IADD3 R0, P1, PT, R0, -0x1, RZ ;  /* 0xffffffff00007810 */ /* 0x000fc80007f3e0ff */
[----:B------:R-:W-:Y:S01]  /*0090*/  IADD3.X R7, PT, PT, R6, -0x1, R7, P1, P0 ;  /* 0xffffffff06077810 */ /* 0x000fe20000fe0407 */
[----:B--2---:R-:W-:-:S03]  /*00a0*/  UIMAD UR4, UR4, UR5, URZ ;  /* 0x00000005040472a4 */ /* 0x004fc6000f8e02ff */
[----:B------:R-:W-:-:S04]  /*00b0*/  LOP3.LUT R2, R7, R6, RZ, 0xfc, !PT ;  /* 0x0000000607027212 */ /* 0x000fc800078efcff */
[----:B------:R-:W-:-:S13]  /*00c0*/  ISETP.NE.U32.AND P0, PT, R2, RZ, PT ;  /* 0x000000ff0200720c */ /* 0x000fda0003f05070 */
[----:B------:R-:W-:Y:S05]  /*00d0*/  @P0 BRA `(.L_x_0) ;  /* 0x0000000000500947 */ /* 0x000fea0003800000 */
[----:B------:R-:W0:Y:S01]  /*00e0*/  I2F.U32.RP R4, R5 ;  /* 0x0000000500047306 */ /* 0x000e220000209000 */
[----:B------:R-:W-:Y:S01]  /*00f0*/  IMAD.MOV R7, RZ, RZ, -R5 ;  /* 0x000000ffff077224 */ /* 0x000fe200078e0a05 */
[----:B------:R-:W-:-:S06]  /*0100*/  ISETP.NE.U32.AND P2, PT, R5, RZ, PT ;  /* 0x000000ff0500720c */ /* 0x000fcc0003f45070 */
[----:B0-----:R-:W0:Y:S02]  /*0110*/  MUFU.RCP R4, R4 ;  /* 0x0000000400047308 */ /* 0x001e240000001000 */
[----:B0-----:R-:W-:-:S06]  /*0120*/  VIADD R2, R4, 0xffffffe ;  /* 0x0ffffffe04027836 */ /* 0x001fcc0000000000 */
[----:B------:R0:W1:Y:S02]  /*0130*/  F2I.FTZ.U32.TRUNC.NTZ R3, R2 ;  /* 0x0000000200037305 */ /* 0x000064000021f000 */
[----:B0-----:R-:W-:Y:S02]  /*0140*/  IMAD.MOV.U32 R2, RZ, RZ, RZ ;  /* 0x000000ffff027224 */ /* 0x001fe400078e00ff */
[----:B-1----:R-:W-:-:S04]  /*0150*/  IMAD R7, R7, R3, RZ ;  /* 0x0000000307077224 */ /* 0x002fc800078e02ff */
[----:B------:R-:W-:-:S06]  /*0160*/  IMAD.HI.U32 R3, R3, R7, R2 ;  /* 0x0000000703037227 */ /* 0x000fcc00078e0002 */
[----:B------:R-:W-:-:S04]  /*0170*/  IMAD.HI.U32 R2, R3, R0, RZ ;  /* 0x0000000003027227 */ /* 0x000fc800078e00ff */
[----:B------:R-:W-:-:S04]  /*0180*/  IMAD.MOV R3, RZ, RZ, -R2 ;  /* 0x000000ffff037224 */ /* 0x000fc800078e0a02 */
[----:B------:R-:W-:Y:S02]  /*0190*/  IMAD R0, R5, R3, R0 ;  /* 0x0000000305007224 */ /* 0x000fe400078e0200 */
[----:B------:R-:W-:-:S03]  /*01a0*/  IMAD.MOV.U32 R3, RZ, RZ, RZ ;  /* 0x000000ffff037224 */ /* 0x000fc600078e00ff */
[----:B------:R-:W-:-:S13]  /*01b0*/  ISETP.GE.U32.AND P0, PT, R0, R5, PT ;  /* 0x000000050000720c */ /* 0x000fda0003f06070 */
[----:B------:R-:W-:Y:S02]  /*01c0*/  @P0 IMAD.IADD R0, R0, 0x1, -R5 ;  /* 0x0000000100000824 */ /* 0x000fe400078e0a05 */
[----:B------:R-:W-:-:S03]  /*01d0*/  @P0 VIADD R2, R2, 0x1 ;  /* 0x0000000102020836 */ /* 0x000fc60000000000 */
[----:B------:R-:W-:-:S13]  /*01e0*/  ISETP.GE.U32.AND P1, PT, R0, R5, PT ;  /* 0x000000050000720c */ /* 0x000fda0003f26070 */
[----:B------:R-:W-:Y:S01]  /*01f0*/  @P1 VIADD R2, R2, 0x1 ;  /* 0x0000000102021836 */ /* 0x000fe20000000000 */
[----:B------:R-:W-:Y:S01]  /*0200*/  @!P2 LOP3.LUT R2, RZ, R5, RZ, 0x33, !PT ;  /* 0x00000005ff02a212 */ /* 0x000fe200078e33ff */
[----:B------:R-:W-:Y:S06]  /*0210*/  BRA `(.L_x_1) ;  /* 0x0000000000087947 */ /* 0x000fec0003800000 */
.L_x_0:
[----:B------:R-:W-:-:S07]  /*0220*/  MOV R4, 0x240 ;  /* 0x0000024000047802 */ /* 0x000fce0000000f00 */
[----:B------:R-:W-:Y:S05]  /*0230*/  CALL.REL.NOINC `($__internal_0_$__cuda_sm20_div_s64) ;  /* 0x00000010007c7944 */ /* 0x000fea0003c00000 */
.L_x_1:
[----:B------:R-:W0:Y:S01]  /*0240*/  S2R R5, SR_TID.X ;  /* 0x0000000000057919 */ /* 0x000e220000002100 */
[C---:B------:R-:W-:Y:S01]  /*0250*/  ISETP.GT.U32.AND P0, PT, R2.reuse, 0x40, PT ;  /* 0x000000400200780c */ /* 0x040fe20003f04070 */
[----:B------:R-:W1:Y:S01]  /*0260*/  LDCU.64 UR12, c[0x0][0x388] ;  /* 0x00007100ff0c77ac */ /* 0x000e620008000a00 */
[----:B------:R-:W-:Y:S01]  /*0270*/  BSSY.RECONVERGENT B0, `(.L_x_2) ;  /* 0x0000113000007945 */ /* 0x000fe20003800200 */
[----:B------:R-:W-:Y:S01]  /*0280*/  IMAD.MOV.U32 R7, RZ, RZ, RZ ;  /* 0x000000ffff077224 */ /* 0x000fe200078e00ff */
[C---:B------:R-:W-:Y:S01]  /*0290*/  ISETP.GT.AND.EX P0, PT, R3.reuse, RZ, PT, P0 ;  /* 0x000000ff0300720c */ /* 0x040fe20003f04300 */
[----:B------:R-:W2:Y:S01]  /*02a0*/  LDCU.64 UR6, c[0x0][0x380] ;  /* 0x00007000ff0677ac */ /* 0x000ea20008000a00 */
[----:B------:R-:W-:Y:S02]  /*02b0*/  PRMT R4, RZ, 0x7610, R4 ;  /* 0x00007610ff047816 */ /* 0x000fe40000000004 */
[----:B------:R-:W-:Y:S02]  /*02c0*/  SEL R0, R2, 0x40, P0 ;  /* 0x0000004002007807 */ /* 0x000fe40000000000 */
[----:B------:R-:W-:-:S02]  /*02d0*/  SEL R2, R3, RZ, P0 ;  /* 0x000000ff03027207 */ /* 0x000fc40000000000 */
[----:B------:R-:W-:-:S05]  /*02e0*/  IADD3 R0, P0, PT, R0, 0x3f, RZ ;  /* 0x0000003f00007810 */ /* 0x000fca0007f1e0ff */
[----:B------:R-:W-:-:S05]  /*02f0*/  IMAD.X R2, RZ, RZ, R2, P0 ;  /* 0x000000ffff027224 */ /* 0x000fca00000e0602 */
[----:B------:R-:W-:Y:S02]  /*0300*/  LOP3.LUT R10, R2, 0x7fffffff, RZ, 0xc0, !PT ;  /* 0x7fffffff020a7812 */ /* 0x000fe400078ec0ff */
[----:B------:R-:W-:Y:S01]  /*0310*/  LOP3.LUT R2, R0, 0xffffffc0, RZ, 0xc0, !PT ;  /* 0xffffffc000027812 */ /* 0x000fe200078ec0ff */
[----:B0-----:R-:W-:Y:S01]  /*0320*/  VIADD R5, R5, UR4 ;  /* 0x0000000405057c36 */ /* 0x001fe20008000000 */
[----:B------:R-:W0:Y:S03]  /*0330*/  LDCU.64 UR4, c[0x0][0x358] ;  /* 0x00006b00ff0477ac */ /* 0x000e260008000a00 */
[-C--:B------:R-:W-:Y:S01]  /*0340*/  IMAD R3, R10, R5.reuse, RZ ;  /* 0x000000050a037224 */ /* 0x080fe200078e02ff */
[----:B------:R-:W-:Y:S01]  /*0350*/  SHF.R.S32.HI R0, RZ, 0x1f, R5 ;  /* 0x0000001fff007819 */ /* 0x000fe20000011405 */
[----:B------:R-:W-:-:S04]  /*0360*/  IMAD.WIDE.U32 R8, R2, R5, RZ ;  /* 0x0000000502087225 */ /* 0x000fc800078e00ff */
[----:B------:R-:W-:Y:S01]  /*0370*/  IMAD R3, R0, R2, R3 ;  /* 0x0000000200037224 */ /* 0x000fe200078e0203 */
[----:B-1----:R-:W-:-:S03]  /*0380*/  ISETP.GE.U32.AND P0, PT, R8, UR12, PT ;  /* 0x0000000c08007c0c */ /* 0x002fc6000bf06070 */
[----:B------:R-:W-:-:S05]  /*0390*/  IMAD.IADD R6, R9, 0x1, R3 ;  /* 0x0000000109067824 */ /* 0x000fca00078e0203 */
[----:B------:R-:W-:-:S13]  /*03a0*/  ISETP.GE.AND.EX P0, PT, R6, UR13, PT, P0 ;  /* 0x0000000d06007c0c */ /* 0x000fda000bf06300 */
[----:B0-2---:R-:W-:Y:S05]  /*03b0*/  @P0 BRA `(.L_x_3) ;  /* 0x0000000c00f80947 */ /* 0x005fea0003800000 */
[C---:B------:R-:W-:Y:S01]  /*03c0*/  IADD3 R2, P0, PT, R8.reuse, R2, RZ ;  /* 0x0000000208027210 */ /* 0x040fe20007f1e0ff */
[----:B------:R-:W-:Y:S01]  /*03d0*/  BSSY.RECONVERGENT B1, `(.L_x_4) ;  /* 0x0000083000017945 */ /* 0x000fe20003800200 */
[----:B------:R-:W-:Y:S01]  /*03e0*/  IADD3 R9, P1, PT, R8, 0x1, RZ ;  /* 0x0000000108097810 */ /* 0x000fe20007f3e0ff */
[----:B------:R-:W-:Y:S02]  /*03f0*/  IMAD.MOV.U32 R7, RZ, RZ, RZ ;  /* 0x000000ffff077224 */ /* 0x000fe400078e00ff */
[----:B------:R-:W-:Y:S01]  /*0400*/  IMAD.X R4, R6, 0x1, R10, P0 ;  /* 0x0000000106047824 */ /* 0x000fe200000e060a */
[----:B------:R-:W-:Y:S01]  /*0410*/  ISETP.LT.U32.AND P0, PT, R2, UR12, PT ;  /* 0x0000000c02007c0c */ /* 0x000fe2000bf01070 */
[----:B------:R-:W-:-:S03]  /*0420*/  IMAD.X R13, RZ, RZ, R6, P1 ;  /* 0x000000ffff0d7224 */ /* 0x000fc600008e0606 */
[----:B------:R-:W-:-:S04]  /*0430*/  ISETP.LT.AND.EX P0, PT, R4, UR13, PT, P0 ;  /* 0x0000000d04007c0c */ /* 0x000fc8000bf01300 */
[----:B------:R-:W-:Y:S02]  /*0440*/  SEL R2, R2, UR12, P0 ;  /* 0x0000000c02027c07 */ /* 0x000fe40008000000 */
[----:B------:R-:W-:Y:S02]  /*0450*/  SEL R4, R4, UR13, P0 ;  /* 0x0000000d04047c07 */ /* 0x000fe40008000000 */
[----:B------:R-:W-:-:S04]  /*0460*/  ISETP.GT.U32.AND P0, PT, R2, R9, PT ;  /* 0x000000090200720c */ /* 0x000fc80003f04070 */
[----:B------:R-:W-:-:S04]  /*0470*/  ISETP.GT.AND.EX P0, PT, R4, R13, PT, P0 ;  /* 0x0000000d0400720c */ /* 0x000fc80003f04300 */
[----:B------:R-:W-:Y:S02]  /*0480*/  SEL R9, R2, R9, P0 ;  /* 0x0000000902097207 */ /* 0x000fe40000000000 */
[----:B------:R-:W-:Y:S02]  /*0490*/  SEL R13, R4, R13, P0 ;  /* 0x0000000d040d7207 */ /* 0x000fe40000000000 */
[C---:B------:R-:W-:Y:S02]  /*04a0*/  IADD3 R2, P2, PT, -R9.reuse, R8, RZ ;  /* 0x0000000809027210 */ /* 0x040fe40007f5e1ff */
[----:B------:R-:W-:Y:S02]  /*04b0*/  LOP3.LUT R27, R9, 0xf, RZ, 0xc0, !PT ;  /* 0x0000000f091b7812 */ /* 0x000fe400078ec0ff */
[----:B------:R-:W-:Y:S01]  /*04c0*/  ISETP.GT.U32.AND P1, PT, R2, -0x10, PT ;  /* 0xfffffff00200780c */ /* 0x000fe20003f24070 */
[----:B------:R-:W-:Y:S01]  /*04d0*/  IMAD.X R2, R6, 0x1, ~R13, P2 ;  /* 0x0000000106027824 */ /* 0x000fe200010e0e0d */
[----:B------:R-:W-:-:S02]  /*04e0*/  ISETP.NE.U32.AND P0, PT, R27, RZ, PT ;  /* 0x000000ff1b00720c */ /* 0x000fc40003f05070 */
[----:B------:R-:W-:Y:S02]  /*04f0*/  PRMT R4, RZ, 0x7610, R4 ;  /* 0x00007610ff047816 */ /* 0x000fe40000000004 */
[----:B------:R-:W-:Y:S02]  /*0500*/  ISETP.GT.U32.AND.EX P1, PT, R2, -0x1, PT, P1 ;  /* 0xffffffff0200780c */ /* 0x000fe40003f24110 */
[----:B------:R-:W-:-:S11]  /*0510*/  ISETP.NE.AND.EX P0, PT, RZ, RZ, PT, P0 ;  /* 0x000000ffff00720c */ /* 0x000fd60003f05300 */
[----:B------:R-:W-:Y:S05]  /*0520*/  @P1 BRA `(.L_x_5) ;  /* 0x0000000400b41947 */ /* 0x000fea0003800000 */
[----:B------:R-:W-:Y:S01]  /*0530*/  LOP3.LUT R11, R9, 0xfffffff0, RZ, 0xc0, !PT ;  /* 0xfffffff0090b7812 */ /* 0x000fe200078ec0ff */
[----:B------:R-:W-:Y:S01]  /*0540*/  IMAD.MOV.U32 R7, RZ, RZ, RZ ;  /* 0x000000ffff077224 */ /* 0x000fe200078e00ff */
[----:B------:R-:W-:-:S07]  /*0550*/  PRMT R4, RZ, 0x7610, R4 ;  /* 0x00007610ff047816 */ /* 0x000fce0000000004 */
.L_x_6:
[----:B------:R-:W-:-:S04]  /*0560*/  IADD3 R2, P1, PT, R8, UR6, RZ ;  /* 0x0000000608027c10 */ /* 0x000fc8000ff3e0ff */
[----:B------:R-:W-:-:S05]  /*0570*/  IADD3.X R3, PT, PT, R6, UR7, RZ, P1, !PT ;  /* 0x0000000706037c10 */ /* 0x000fca0008ffe4ff */
[----:B------:R-:W2:Y:S04]  /*0580*/  LDG.E.U8 R24, desc[UR4][R2.64] ;  /* 0x0000000402187981 */ /* 0x000ea8000c1e1100 */
[----:B------:R-:W3:Y:S04]  /*0590*/  LDG.E.U8 R10, desc[UR4][R2.64+0x1] ;  /* 0x00000104020a7981 */ /* 0x000ee8000c1e1100 */
[----:B------:R-:W4:Y:S04]  /*05a0*/  LDG.E.U8 R12, desc[UR4][R2.64+0x2] ;  /* 0x00000204020c7981 */ /* 0x000f28000c1e1100 */
[----:B------:R-:W5:Y:S04]  /*05b0*/  LDG.E.U8 R17, desc[UR4][R2.64+0x3] ;  /* 0x0000030402117981 */ /* 0x000f68000c1e1100 */
[----:B------:R-:W5:Y:S04]  /*05c0*/  LDG.E.U8 R14, desc[UR4][R2.64+0x4] ;  /* 0x00000404020e7981 */ /* 0x000f68000c1e1100 */
[----:B------:R-:W5:Y:S04]  /*05d0*/  LDG.E.U8 R16, desc[UR4][R2.64+0x5] ;  /* 0x0000050402107981 */ /* 0x000f68000c1e1100 */
[----:B------:R-:W5:Y:S04]  /*05e0*/  LDG.E.U8 R18, desc[UR4][R2.64+0x6] ;  /* 0x0000060402127981 */ /* 0x000f68000c1e1100 */
[----:B------:R-:W5:Y:S01]  /*05f0*/  LDG.E.U8 R15, desc[UR4][R2.64+0x7] ;  /* 0x00000704020f7981 */ /* 0x000f62000c1e1100 */
[----:B------:R-:W-:-:S03]  /*0600*/  VIADD R19, R7, 0x1 ;  /* 0x0000000107137836 */ /* 0x000fc60000000000 */
[----:B------:R-:W5:Y:S01]  /*0610*/  LDG.E.U8 R26, desc[UR4][R2.64+0xf] ;  /* 0x00000f04021a7981 */ /* 0x000f62000c1e1100 */
[----:B--2---:R-:W-:Y:S02]  /*0620*/  ISETP.NE.AND P1, PT, R24, 0xa, PT ;  /* 0x0000000a1800780c */ /* 0x004fe40003f25270 */
[----:B---3--:R-:W-:-:S11]  /*0630*/  ISETP.NE.AND P2, PT, R10, 0xa, PT ;  /* 0x0000000a0a00780c */ /* 0x008fd60003f45270 */
[----:B------:R-:W-:Y:S01]  /*0640*/  @P1 IMAD.MOV R19, RZ, RZ, R7 ;  /* 0x000000ffff131224 */ /* 0x000fe200078e0207 */
[----:B----4-:R-:W-:Y:S01]  /*0650*/  ISETP.NE.AND P1, PT, R12, 0xa, PT ;  /* 0x0000000a0c00780c */ /* 0x010fe20003f25270 */
[----:B------:R-:W2:Y:S02]  /*0660*/  LDG.E.U8 R7, desc[UR4][R2.64+0x8] ;  /* 0x0000080402077981 */ /* 0x000ea4000c1e1100 */
[----:B------:R-:W-:Y:S02]  /*0670*/  VIADD R20, R19, 0x1 ;  /* 0x0000000113147836 */ /* 0x000fe40000000000 */
[----:B------:R-:W-:Y:S02]  /*0680*/  @P2 IMAD.MOV R20, RZ, RZ, R19 ;  /* 0x000000ffff142224 */ /* 0x000fe400078e0213 */
[----:B------:R-:W3:Y:S01]  /*0690*/  LDG.E.U8 R19, desc[UR4][R2.64+0x9] ;  /* 0x0000090402137981 */ /* 0x000ee2000c1e1100 */
[----:B-----5:R-:W-:Y:S01]  /*06a0*/  ISETP.NE.AND P2, PT, R17, 0xa, PT ;  /* 0x0000000a1100780c */ /* 0x020fe20003f45270 */
[----:B------:R-:W-:-:S04]  /*06b0*/  VIADD R21, R20, 0x1 ;  /* 0x0000000114157836 */ /* 0x000fc80000000000 */
[----:B------:R-:W-:Y:S02]  /*06c0*/  @P1 IMAD.MOV R21, RZ, RZ, R20 ;  /* 0x000000ffff151224 */ /* 0x000fe400078e0214 */
[----:B------:R-:W4:Y:S01]  /*06d0*/  LDG.E.U8 R20, desc[UR4][R2.64+0xa] ;  /* 0x00000a0402147981 */ /* 0x000f22000c1e1100 */
[----:B------:R-:W-:Y:S01]  /*06e0*/  ISETP.NE.AND P3, PT, R14, 0xa, PT ;  /* 0x0000000a0e00780c */ /* 0x000fe20003f65270 */
[----:B------:R-:W-:-:S04]  /*06f0*/  VIADD R22, R21, 0x1 ;  /* 0x0000000115167836 */ /* 0x000fc80000000000 */
[----:B------:R-:W-:Y:S01]  /*0700*/  @P2 IMAD.MOV R22, RZ, RZ, R21 ;  /* 0x000000ffff162224 */ /* 0x000fe200078e0215 */
[----:B------:R-:W-:Y:S01]  /*0710*/  ISETP.NE.AND P2, PT, R16, 0xa, PT ;  /* 0x0000000a1000780c */ /* 0x000fe20003f45270 */
[----:B------:R-:W5:Y:S02]  /*0720*/  LDG.E.U8 R21, desc[UR4][R2.64+0xb] ;  /* 0x00000b0402157981 */ /* 0x000f64000c1e1100 */
[----:B------:R-:W-:-:S04]  /*0730*/  VIADD R23, R22, 0x1 ;  /* 0x0000000116177836 */ /* 0x000fc80000000000 */
[----:B------:R-:W-:Y:S02]  /*0740*/  @P3 IMAD.MOV R23, RZ, RZ, R22 ;  /* 0x000000ffff173224 */ /* 0x000fe400078e0216 */
[----:B------:R-:W5:Y:S01]  /*0750*/  LDG.E.U8 R22, desc[UR4][R2.64+0xc] ;  /* 0x00000c0402167981 */ /* 0x000f62000c1e1100 */
[----:B------:R-:W-:Y:S02]  /*0760*/  ISETP.NE.AND P3, PT, R18, 0xa, PT ;  /* 0x0000000a1200780c */ /* 0x000fe40003f65270 */
[----:B------:R-:W-:Y:S01]  /*0770*/  ISETP.NE.AND P1, PT, R24, 0x5c, PT ;  /* 0x0000005c1800780c */ /* 0x000fe20003f25270 */
[----:B------:R-:W-:Y:S02]  /*0780*/  VIADD R24, R23, 0x1 ;  /* 0x0000000117187836 */ /* 0x000fe40000000000 */
[----:B------:R-:W-:Y:S02]  /*0790*/  @P2 IMAD.MOV R24, RZ, RZ, R23 ;  /* 0x000000ffff182224 */ /* 0x000fe400078e0217 */
[----:B------:R-:W5:Y:S02]  /*07a0*/  LDG.E.U8 R23, desc[UR4][R2.64+0xd] ;  /* 0x00000d0402177981 */ /* 0x000f64000c1e1100 */
[----:B------:R-:W-:-:S04]  /*07b0*/  VIADD R25, R24, 0x1 ;  /* 0x0000000118197836 */ /* 0x000fc80000000000 */
[----:B------:R-:W-:Y:S02]  /*07c0*/  @P3 IMAD.MOV R25, RZ, RZ, R24 ;  /* 0x000000ffff193224 */ /* 0x000fe400078e0218 */
[----:B------:R0:W5:Y:S01]  /*07d0*/  LDG.E.U8 R24, desc[UR4][R2.64+0xe] ;  /* 0x00000e0402187981 */ /* 0x000162000c1e1100 */
[----:B------:R-:W-:Y:S02]  /*07e0*/  ISETP.NE.AND P4, PT, R15, 0xa, PT ;  /* 0x0000000a0f00780c */ /* 0x000fe40003f85270 */
[----:B------:R-:W-:Y:S01]  /*07f0*/  ISETP.NE.AND P3, PT, R10, 0x5c, PT ;  /* 0x0000005c0a00780c */ /* 0x000fe20003f65270 */
[----:B------:R-:W-:Y:S01]  /*0800*/  VIADD R10, R25, 0x1 ;  /* 0x00000001190a7836 */ /* 0x000fe20000000000 */
[----:B------:R-:W-:-:S09]  /*0810*/  SEL R4, R4, 0x1, !P1 ;  /* 0x0000000104047807 */ /* 0x000fd20004800000 */
[----:B------:R-:W-:Y:S01]  /*0820*/  @P4 IMAD.MOV R10, RZ, RZ, R25 ;  /* 0x000000ffff0a4224 */ /* 0x000fe200078e0219 */
[----:B------:R-:W-:Y:S02]  /*0830*/  ISETP.NE.AND P4, PT, R12, 0x5c, PT ;  /* 0x0000005c0c00780c */ /* 0x000fe40003f85270 */
[----:B------:R-:W-:Y:S02]  /*0840*/  SEL R12, R4, RZ, !P3 ;  /* 0x000000ff040c7207 */ /* 0x000fe40005800000 */
[----:B------:R-:W-:Y:S02]  /*0850*/  ISETP.NE.AND P3, PT, R17, 0x5c, PT ;  /* 0x0000005c1100780c */ /* 0x000fe40003f65270 */
[----:B------:R-:W-:Y:S01]  /*0860*/  SEL R12, R12, 0x1, !P4 ;  /* 0x000000010c0c7807 */ /* 0x000fe20006000000 */
[----:B------:R-:W-:Y:S01]  /*0870*/  VIADD R4, R10, 0x1 ;  /* 0x000000010a047836 */ /* 0x000fe20000000000 */
[----:B------:R-:W-:Y:S02]  /*0880*/  ISETP.NE.AND P4, PT, R14, 0x5c, PT ;  /* 0x0000005c0e00780c */ /* 0x000fe40003f85270 */
[----:B------:R-:W-:-:S02]  /*0890*/  SEL R12, R12, RZ, !P3 ;  /* 0x000000ff0c0c7207 */ /* 0x000fc40005800000 */
[----:B------:R-:W-:Y:S02]  /*08a0*/  ISETP.NE.AND P3, PT, R16, 0x5c, PT ;  /* 0x0000005c1000780c */ /* 0x000fe40003f65270 */
[----:B------:R-:W-:-:S04]  /*08b0*/  SEL R12, R12, 0x1, !P4 ;  /* 0x000000010c0c7807 */ /* 0x000fc80006000000 */
[----:B------:R-:W-:Y:S02]  /*08c0*/  SEL R12, R12, RZ, !P3 ;  /* 0x000000ff0c0c7207 */ /* 0x000fe40005800000 */
[----:B------:R-:W-:Y:S02]  /*08d0*/  ISETP.NE.AND P4, PT, R15, 0x5c, PT ;  /* 0x0000005c0f00780c */ /* 0x000fe40003f85270 */
[----:B--2---:R-:W-:Y:S02]  /*08e0*/  ISETP.NE.AND P2, PT, R7, 0xa, PT ;  /* 0x0000000a0700780c */ /* 0x004fe40003f45270 */
[----:B---3--:R-:W-:-:S11]  /*08f0*/  ISETP.NE.AND P1, PT, R19, 0xa, PT ;  /* 0x0000000a1300780c */ /* 0x008fd60003f25270 */
[----:B------:R-:W-:Y:S01]  /*0900*/  @P2 IMAD.MOV R4, RZ, RZ, R10 ;  /* 0x000000ffff042224 */ /* 0x000fe200078e020a */
[----:B----4-:R-:W-:-:S03]  /*0910*/  ISETP.NE.AND P2, PT, R20, 0xa, PT ;  /* 0x0000000a1400780c */ /* 0x010fc60003f45270 */
[----:B0-----:R-:W-:Y:S02]  /*0920*/  VIADD R2, R4, 0x1 ;  /* 0x0000000104027836 */ /* 0x001fe40000000000 */
[----:B------:R-:W-:Y:S01]  /*0930*/  @P1 IMAD.MOV R2, RZ, RZ, R4 ;  /* 0x000000ffff021224 */ /* 0x000fe200078e0204 */
[----:B------:R-:W-:Y:S02]  /*0940*/  ISETP.NE.AND P1, PT, R18, 0x5c, PT ;  /* 0x0000005c1200780c */ /* 0x000fe40003f25270 */
[----:B-----5:R-:W-:Y:S02]  /*0950*/  ISETP.NE.AND P3, PT, R21, 0xa, PT ;  /* 0x0000000a1500780c */ /* 0x020fe40003f65270 */
[----:B------:R-:W-:Y:S01]  /*0960*/  SEL R12, R12, 0x1, !P1 ;  /* 0x000000010c0c7807 */ /* 0x000fe20004800000 */
[----:B------:R-:W-:Y:S02]  /*0970*/  VIADD R3, R2, 0x1 ;  /* 0x0000000102037836 */ /* 0x000fe40000000000 */
[----:B------:R-:W-:Y:S01]  /*0980*/  @P2 IMAD.MOV R3, RZ, RZ, R2 ;  /* 0x000000ffff032224 */ /* 0x000fe200078e0202 */
[----:B------:R-:W-:-:S02]  /*0990*/  ISETP.NE.AND P2, PT, R7, 0x5c, PT ;  /* 0x0000005c0700780c */ /* 0x000fc40003f45270 */
[----:B------:R-:W-:Y:S02]  /*09a0*/  SEL R12, R12, RZ, !P4 ;  /* 0x000000ff0c0c7207 */ /* 0x000fe40006000000 */
[----:B------:R-:W-:Y:S02]  /*09b0*/  ISETP.NE.AND P1, PT, R22, 0xa, PT ;  /* 0x0000000a1600780c */ /* 0x000fe40003f25270 */
[----:B------:R-:W-:Y:S02]  /*09c0*/  ISETP.NE.AND P6, PT, R19, 0x5c, PT ;  /* 0x0000005c1300780c */ /* 0x000fe40003fc5270 */
[----:B------:R-:W-:Y:S02]  /*09d0*/  SEL R12, R12, 0x1, !P2 ;  /* 0x000000010c0c7807 */ /* 0x000fe40005000000 */
[----:B------:R-:W-:Y:S02]  /*09e0*/  ISETP.NE.AND P4, PT, R20, 0x5c, PT ;  /* 0x0000005c1400780c */ /* 0x000fe40003f85270 */
[----:B------:R-:W-:Y:S01]  /*09f0*/  SEL R12, R12, RZ, !P6 ;  /* 0x000000ff0c0c7207 */ /* 0x000fe20007000000 */
[----:B------:R-:W-:Y:S01]  /*0a00*/  VIADD R2, R3, 0x1 ;  /* 0x0000000103027836 */ /* 0x000fe20000000000 */
[----:B------:R-:W-:Y:S01]  /*0a10*/  IADD3 R8, P2, PT, R8, 0x10, RZ ;  /* 0x0000001008087810 */ /* 0x000fe20007f5e0ff */
[----:B------:R-:W-:Y:S01]  /*0a20*/  @P3 IMAD.MOV R2, RZ, RZ, R3 ;  /* 0x000000ffff023224 */ /* 0x000fe200078e0203 */
[----:B------:R-:W-:-:S02]  /*0a30*/  ISETP.NE.AND P6, PT, R23, 0xa, PT ;  /* 0x0000000a1700780c */ /* 0x000fc40003fc5270 */
[----:B------:R-:W-:Y:S01]  /*0a40*/  SEL R12, R12, 0x1, !P4 ;  /* 0x000000010c0c7807 */ /* 0x000fe20006000000 */
[----:B------:R-:W-:Y:S01]  /*0a50*/  IMAD.X R6, RZ, RZ, R6, P2 ;  /* 0x000000ffff067224 */ /* 0x000fe200010e0606 */
[----:B------:R-:W-:Y:S02]  /*0a60*/  ISETP.NE.AND P5, PT, R21, 0x5c, PT ;  /* 0x0000005c1500780c */ /* 0x000fe40003fa5270 */
[----:B------:R-:W-:Y:S01]  /*0a70*/  IADD3 R4, P4, PT, R8, -R11, RZ ;  /* 0x8000000b08047210 */ /* 0x000fe20007f9e0ff */
[----:B------:R-:W-:Y:S01]  /*0a80*/  VIADD R3, R2, 0x1 ;  /* 0x0000000102037836 */ /* 0x000fe20000000000 */
[----:B------:R-:W-:Y:S01]  /*0a90*/  ISETP.NE.AND P3, PT, R22, 0x5c, PT ;  /* 0x0000005c1600780c */ /* 0x000fe20003f65270 */
[----:B------:R-:W-:Y:S01]  /*0aa0*/  @P1 IMAD.MOV R3, RZ, RZ, R2 ;  /* 0x000000ffff031224 */ /* 0x000fe200078e0202 */
[----:B------:R-:W-:Y:S02]  /*0ab0*/  SEL R12, R12, RZ, !P5 ;  /* 0x000000ff0c0c7207 */ /* 0x000fe40006800000 */
[----:B------:R-:W-:Y:S01]  /*0ac0*/  ISETP.NE.U32.AND P1, PT, R4, RZ, PT ;  /* 0x000000ff0400720c */ /* 0x000fe20003f25070 */
[----:B------:R-:W-:Y:S01]  /*0ad0*/  IMAD.X R4, R6, 0x1, ~R13, P4 ;  /* 0x0000000106047824 */ /* 0x000fe200020e0e0d */
[----:B------:R-:W-:-:S02]  /*0ae0*/  ISETP.NE.AND P5, PT, R24, 0xa, PT ;  /* 0x0000000a1800780c */ /* 0x000fc40003fa5270 */
[----:B------:R-:W-:Y:S02]  /*0af0*/  SEL R12, R12, 0x1, !P3 ;  /* 0x000000010c0c7807 */ /* 0x000fe40005800000 */
[----:B------:R-:W-:Y:S01]  /*0b00*/  ISETP.NE.AND P3, PT, R23, 0x5c, PT ;  /* 0x0000005c1700780c */ /* 0x000fe20003f65270 */
[----:B------:R-:W-:Y:S01]  /*0b10*/  VIADD R2, R3, 0x1 ;  /* 0x0000000103027836 */ /* 0x000fe20000000000 */
[----:B------:R-:W-:Y:S01]  /*0b20*/  ISETP.NE.AND.EX P1, PT, R4, RZ, PT, P1 ;  /* 0x000000ff0400720c */ /* 0x000fe20003f25310 */
[----:B------:R-:W-:Y:S01]  /*0b30*/  @P6 IMAD.MOV R2, RZ, RZ, R3 ;  /* 0x000000ffff026224 */ /* 0x000fe200078e0203 */
[----:B------:R-:W-:Y:S02]  /*0b40*/  ISETP.NE.AND P2, PT, R26, 0xa, PT ;  /* 0x0000000a1a00780c */ /* 0x000fe40003f45270 */
[----:B------:R-:W-:Y:S02]  /*0b50*/  ISETP.NE.AND P6, PT, R24, 0x5c, PT ;  /* 0x0000005c1800780c */ /* 0x000fe40003fc5270 */
[----:B------:R-:W-:-:S02]  /*0b60*/  SEL R12, R12, RZ, !P3 ;  /* 0x000000ff0c0c7207 */ /* 0x000fc40005800000 */
[----:B------:R-:W-:Y:S02]  /*0b70*/  ISETP.NE.AND P3, PT, R26, 0x5c, PT ;  /* 0x0000005c1a00780c */ /* 0x000fe40003f65270 */
[----:B------:R-:W-:Y:S01]  /*0b80*/  SEL R12, R12, 0x1, !P6 ;  /* 0x000000010c0c7807 */ /* 0x000fe20007000000 */
[----:B------:R-:W-:Y:S02]  /*0b90*/  VIADD R3, R2, 0x1 ;  /* 0x0000000102037836 */ /* 0x000fe40000000000 */
[----:B------:R-:W-:Y:S01]  /*0ba0*/  @P5 IMAD.MOV R3, RZ, RZ, R2 ;  /* 0x000000ffff035224 */ /* 0x000fe200078e0202 */
[----:B------:R-:W-:-:S03]  /*0bb0*/  SEL R12, R12, RZ, !P3 ;  /* 0x000000ff0c0c7207 */ /* 0x000fc60005800000 */
[----:B------:R-:W-:Y:S01]  /*0bc0*/  VIADD R7, R3, 0x1 ;  /* 0x0000000103077836 */ /* 0x000fe20000000000 */
[----:B------:R-:W-:Y:S01]  /*0bd0*/  PRMT R4, R12, 0x7610, R4 ;  /* 0x000076100c047816 */ /* 0x000fe20000000004 */
[----:B------:R-:W-:Y:S01]  /*0be0*/  @P2 IMAD.MOV R7, RZ, RZ, R3 ;  /* 0x000000ffff072224 */ /* 0x000fe200078e0203 */
[----:B------:R-:W-:Y:S06]  /*0bf0*/  @P1 BRA `(.L_x_6) ;  /* 0xfffffff800581947 */ /* 0x000fec000383ffff */
.L_x_5:
[----:B------:R-:W-:Y:S05]  /*0c00*/  BSYNC.RECONVERGENT B1 ;  /* 0x0000000000017941 */ /* 0x000fea0003800200 */
.L_x_4:
[----:B------:R-:W-:Y:S05]  /*0c10*/  @!P0 BRA `(.L_x_3) ;  /* 0x0000000400e08947 */ /* 0x000fea0003800000 */
[----:B------:R-:W-:Y:S01]  /*0c20*/  ISETP.GE.U32.AND P1, PT, R27, 0x8, PT ;  /* 0x000000081b00780c */ /* 0x000fe20003f26070 */
[----:B------:R-:W-:Y:S01]  /*0c30*/  BSSY.RECONVERGENT B1, `(.L_x_7) ;  /* 0x000003b000017945 */ /* 0x000fe20003800200 */
[----:B------:R-:W-:Y:S02]  /*0c40*/  LOP3.LUT R18, R9, 0x7, RZ, 0xc0, !PT ;  /* 0x0000000709127812 */ /* 0x000fe400078ec0ff */
[----:B------:R-:W-:Y:S02]  /*0c50*/  ISETP.GE.U32.AND.EX P1, PT, RZ, RZ, PT, P1 ;  /* 0x000000ffff00720c */ /* 0x000fe40003f26110 */
[----:B------:R-:W-:-:S04]  /*0c60*/  ISETP.NE.U32.AND P0, PT, R18, RZ, PT ;  /* 0x000000ff1200720c */ /* 0x000fc80003f05070 */
[----:B------:R-:W-:-:S07]  /*0c70*/  ISETP.NE.AND.EX P0, PT, RZ, RZ, PT, P0 ;  /* 0x000000ffff00720c */ /* 0x000fce0003f05300 */
[----:B------:R-:W-:Y:S06]  /*0c80*/  @!P1 BRA `(.L_x_8) ;  /* 0x0000000000d49947 */ /* 0x000fec0003800000 */
[----:B------:R-:W0:Y:S02]  /*0c90*/  LDCU.64 UR8, c[0x0][0x380] ;  /* 0x00007000ff0877ac */ /* 0x000e240008000a00 */
[----:B0-----:R-:W-:-:S04]  /*0ca0*/  IADD3 R2, P1, PT, R8, UR8, RZ ;  /* 0x0000000808027c10 */ /* 0x001fc8000ff3e0ff */
[----:B------:R-:W-:-:S05]  /*0cb0*/  IADD3.X R3, PT, PT, R6, UR9, RZ, P1, !PT ;  /* 0x0000000906037c10 */ /* 0x000fca0008ffe4ff */
[----:B------:R-:W2:Y:S04]  /*0cc0*/  LDG.E.U8 R19, desc[UR4][R2.64] ;  /* 0x0000000402137981 */ /* 0x000ea8000c1e1100 */
[----:B------:R-:W3:Y:S04]  /*0cd0*/  LDG.E.U8 R11, desc[UR4][R2.64+0x1] ;  /* 0x00000104020b7981 */ /* 0x000ee8000c1e1100 */
[----:B------:R-:W4:Y:S04]  /*0ce0*/  LDG.E.U8 R12, desc[UR4][R2.64+0x2] ;  /* 0x00000204020c7981 */ /* 0x000f28000c1e1100 */
[----:B------:R-:W5:Y:S04]  /*0cf0*/  LDG.E.U8 R13, desc[UR4][R2.64+0x3] ;  /* 0x00000304020d7981 */ /* 0x000f68000c1e1100 */
[----:B------:R-:W4:Y:S04]  /*0d00*/  LDG.E.U8 R14, desc[UR4][R2.64+0x4] ;  /* 0x00000404020e7981 */ /* 0x000f28000c1e1100 */
[----:B------:R-:W4:Y:S04]  /*0d10*/  LDG.E.U8 R15, desc[UR4][R2.64+0x5] ;  /* 0x00000504020f7981 */ /* 0x000f28000c1e1100 */
[----:B------:R-:W4:Y:S04]  /*0d20*/  LDG.E.U8 R16, desc[UR4][R2.64+0x6] ;  /* 0x0000060402107981 */ /* 0x000f28000c1e1100 */
[----:B------:R0:W4:Y:S01]  /*0d30*/  LDG.E.U8 R17, desc[UR4][R2.64+0x7] ;  /* 0x0000070402117981 */ /* 0x000122000c1e1100 */
[----:B------:R-:W-:Y:S01]  /*0d40*/  VIADD R10, R7, 0x1 ;  /* 0x00000001070a7836 */ /* 0x000fe20000000000 */
[----:B--2---:R-:W-:-:S02]  /*0d50*/  ISETP.NE.AND P1, PT, R19, 0xa, PT ;  /* 0x0000000a1300780c */ /* 0x004fc40003f25270 */
[C---:B---3--:R-:W-:Y:S02]  /*0d60*/  ISETP.NE.AND P2, PT, R11.reuse, 0xa, PT ;  /* 0x0000000a0b00780c */ /* 0x048fe40003f45270 */
[----:B------:R-:W-:Y:S02]  /*0d70*/  ISETP.NE.AND P3, PT, R11, 0x5c, PT ;  /* 0x0000005c0b00780c */ /* 0x000fe40003f65270 */
[----:B-----5:R-:W-:-:S07]  /*0d80*/  ISETP.NE.AND P4, PT, R13, 0xa, PT ;  /* 0x0000000a0d00780c */ /* 0x020fce0003f85270 */
[----:B------:R-:W-:Y:S01]  /*0d90*/  @P1 IMAD.MOV R10, RZ, RZ, R7 ;  /* 0x000000ffff0a1224 */ /* 0x000fe200078e0207 */
[----:B----4-:R-:W-:-:S03]  /*0da0*/  ISETP.NE.AND P1, PT, R12, 0xa, PT ;  /* 0x0000000a0c00780c */ /* 0x010fc60003f25270 */
[----:B------:R-:W-:Y:S02]  /*0db0*/  VIADD R7, R10, 0x1 ;  /* 0x000000010a077836 */ /* 0x000fe40000000000 */
[----:B------:R-:W-:Y:S01]  /*0dc0*/  @P2 IMAD.MOV R7, RZ, RZ, R10 ;  /* 0x000000ffff072224 */ /* 0x000fe200078e020a */
[----:B------:R-:W-:-:S03]  /*0dd0*/  ISETP.NE.AND P2, PT, R19, 0x5c, PT ;  /* 0x0000005c1300780c */ /* 0x000fc60003f45270 */
[----:B------:R-:W-:Y:S01]  /*0de0*/  VIADD R10, R7, 0x1 ;  /* 0x00000001070a7836 */ /* 0x000fe20000000000 */
[----:B------:R-:W-:Y:S02]  /*0df0*/  SEL R4, R4, 0x1, !P2 ;  /* 0x0000000104047807 */ /* 0x000fe40005000000 */
[----:B------:R-:W-:Y:S01]  /*0e00*/  ISETP.NE.AND P2, PT, R15, 0xa, PT ;  /* 0x0000000a0f00780c */ /* 0x000fe20003f45270 */
[----:B------:R-:W-:Y:S01]  /*0e10*/  @P1 IMAD.MOV R10, RZ, RZ, R7 ;  /* 0x000000ffff0a1224 */ /* 0x000fe200078e0207 */
[----:B------:R-:W-:Y:S02]  /*0e20*/  ISETP.NE.AND P1, PT, R14, 0xa, PT ;  /* 0x0000000a0e00780c */ /* 0x000fe40003f25270 */
[----:B------:R-:W-:Y:S01]  /*0e30*/  SEL R4, R4, RZ, !P3 ;  /* 0x000000ff04047207 */ /* 0x000fe20005800000 */
[----:B0-----:R-:W-:Y:S01]  /*0e40*/  VIADD R2, R10, 0x1 ;  /* 0x000000010a027836 */ /* 0x001fe20000000000 */
[----:B------:R-:W-:Y:S01]  /*0e50*/  ISETP.NE.AND P3, PT, R13, 0x5c, PT ;  /* 0x0000005c0d00780c */ /* 0x000fe20003f65270 */
        /* <DEDUP_REMOVED lines=8> */
[----:B------:R-:W-:Y:S01]  /*0ee0*/  VIADD R2, R3, 0x1 ;  /* 0x0000000103027836 */ /* 0x000fe20000000000 */
[----:B------:R-:W-:Y:S01]  /*0ef0*/  ISETP.NE.AND P3, PT, R15, 0x5c, PT ;  /* 0x0000005c0f00780c */ /* 0x000fe20003f65270 */
[----:B------:R-:W-:Y:S01]  /*0f00*/  @P2 IMAD.MOV R2, RZ, RZ, R3 ;  /* 0x000000ffff022224 */ /* 0x000fe200078e0203 */
[----:B------:R-:W-:-:S02]  /*0f10*/  SEL R4, R4, 0x1, !P4 ;  /* 0x0000000104047807 */ /* 0x000fc40006000000 */
[C---:B------:R-:W-:Y:S01]  /*0f20*/  ISETP.NE.AND P4, PT, R17.reuse, 0xa, PT ;  /* 0x0000000a1100780c */ /* 0x040fe20003f85270 */
[----:B------:R-:W-:Y:S01]  /*0f30*/  VIADD R3, R2, 0x1 ;  /* 0x0000000102037836 */ /* 0x000fe20000000000 */
[----:B------:R-:W-:Y:S02]  /*0f40*/  ISETP.NE.AND P2, PT, R16, 0x5c, PT ;  /* 0x0000005c1000780c */ /* 0x000fe40003f45270 */
[----:B------:R-:W-:Y:S01]  /*0f50*/  SEL R4, R4, RZ, !P3 ;  /* 0x000000ff04047207 */ /* 0x000fe20005800000 */
[----:B------:R-:W-:Y:S01]  /*0f60*/  @P1 IMAD.MOV R3, RZ, RZ, R2 ;  /* 0x000000ffff031224 */ /* 0x000fe200078e0202 */
[----:B------:R-:W-:Y:S02]  /*0f70*/  IADD3 R8, P1, PT, R8, 0x8, RZ ;  /* 0x0000000808087810 */ /* 0x000fe40007f3e0ff */
[----:B------:R-:W-:Y:S01]  /*0f80*/  ISETP.NE.AND P3, PT, R17, 0x5c, PT ;  /* 0x0000005c1100780c */ /* 0x000fe20003f65270 */
[----:B------:R-:W-:Y:S01]  /*0f90*/  VIADD R7, R3, 0x1 ;  /* 0x0000000103077836 */ /* 0x000fe20000000000 */
[----:B------:R-:W-:Y:S01]  /*0fa0*/  SEL R4, R4, 0x1, !P2 ;  /* 0x0000000104047807 */ /* 0x000fe20005000000 */
[----:B------:R-:W-:-:S02]  /*0fb0*/  IMAD.X R6, RZ, RZ, R6, P1 ;  /* 0x000000ffff067224 */ /* 0x000fc400008e0606 */
[----:B------:R-:W-:Y:S01]  /*0fc0*/  @P4 IMAD.MOV R7, RZ, RZ, R3 ;  /* 0x000000ffff074224 */ /* 0x000fe200078e0203 */
[----:B------:R-:W-:-:S07]  /*0fd0*/  SEL R4, R4, RZ, !P3 ;  /* 0x000000ff04047207 */ /* 0x000fce0005800000 */
.L_x_8:
[----:B------:R-:W-:Y:S05]  /*0fe0*/  BSYNC.RECONVERGENT B1 ;  /* 0x0000000000017941 */ /* 0x000fea0003800200 */
.L_x_7:
        /* <DEDUP_REMOVED lines=14> */
[----:B------:R-:W5:Y:S01]  /*10d0*/  LDG.E.U8 R13, desc[UR4][R2.64+0x3] ;  /* 0x00000304020d7981 */ /* 0x000f62000c1e1100 */
[----:B------:R-:W-:Y:S01]  /*10e0*/  VIADD R9, R7, 0x1 ;  /* 0x0000000107097836 */ /* 0x000fe20000000000 */
[----:B--2---:R-:W-:-:S02]  /*10f0*/  ISETP.NE.AND P1, PT, R14, 0xa, PT ;  /* 0x0000000a0e00780c */ /* 0x004fc40003f25270 */
[----:B------:R-:W-:Y:S02]  /*1100*/  ISETP.NE.AND P2, PT, R14, 0x5c, PT ;  /* 0x0000005c0e00780c */ /* 0x000fe40003f45270 */
[C---:B---3--:R-:W-:Y:S02]  /*1110*/  ISETP.NE.AND P4, PT, R11.reuse, 0xa, PT ;  /* 0x0000000a0b00780c */ /* 0x048fe40003f85270 */
[----:B------:R-:W-:Y:S02]  /*1120*/  ISETP.NE.AND P3, PT, R11, 0x5c, PT ;  /* 0x0000005c0b00780c */ /* 0x000fe40003f65270 */
[----:B------:R-:W-:Y:S02]  /*1130*/  SEL R4, R4, 0x1, !P2 ;  /* 0x0000000104047807 */ /* 0x000fe40005000000 */
[----:B----4-:R-:W-:Y:S02]  /*1140*/  ISETP.NE.AND P2, PT, R12, 0x5c, PT ;  /* 0x0000005c0c00780c */ /* 0x010fe40003f45270 */
[----:B------:R-:W-:Y:S01]  /*1150*/  SEL R4, R4, RZ, !P3 ;  /* 0x000000ff04047207 */ /* 0x000fe20005800000 */
[----:B------:R-:W-:Y:S01]  /*1160*/  @P1 IMAD.MOV R9, RZ, RZ, R7 ;  /* 0x000000ffff091224 */ /* 0x000fe200078e0207 */
[----:B------:R-:W-:-:S02]  /*1170*/  ISETP.NE.AND P1, PT, R12, 0xa, PT ;  /* 0x0000000a0c00780c */ /* 0x000fc40003f25270 */
[----:B-----5:R-:W-:Y:S01]  /*1180*/  ISETP.NE.AND P3, PT, R13, 0x5c, PT ;  /* 0x0000005c0d00780c */ /* 0x020fe20003f65270 */
[----:B------:R-:W-:Y:S01]  /*1190*/  VIADD R7, R9, 0x1 ;  /* 0x0000000109077836 */ /* 0x000fe20000000000 */
[----:B------:R-:W-:Y:S01]  /*11a0*/  SEL R4, R4, 0x1, !P2 ;  /* 0x0000000104047807 */ /* 0x000fe20005000000 */
[----:B------:R-:W-:Y:S01]  /*11b0*/  @P4 IMAD.MOV R7, RZ, RZ, R9 ;  /* 0x000000ffff074224 */ /* 0x000fe200078e0209 */
[----:B------:R-:W-:Y:S02]  /*11c0*/  ISETP.NE.AND P4, PT, R13, 0xa, PT ;  /* 0x0000000a0d00780c */ /* 0x000fe40003f85270 */
[----:B------:R-:W-:Y:S01]  /*11d0*/  SEL R4, R4, RZ, !P3 ;  /* 0x000000ff04047207 */ /* 0x000fe20005800000 */
[----:B------:R-:W-:-:S04]  /*11e0*/  VIADD R2, R7, 0x1 ;  /* 0x0000000107027836 */ /* 0x000fc80000000000 */
[----:B------:R-:W-:Y:S01]  /*11f0*/  @P1 IMAD.MOV R2, RZ, RZ, R7 ;  /* 0x000000ffff021224 */ /* 0x000fe200078e0207 */
[----:B------:R-:W-:-:S03]  /*1200*/  IADD3 R8, P1, PT, R8, 0x4, RZ ;  /* 0x0000000408087810 */ /* 0x000fc60007f3e0ff */
[----:B------:R-:W-:Y:S02]  /*1210*/  VIADD R7, R2, 0x1 ;  /* 0x0000000102077836 */ /* 0x000fe40000000000 */
[----:B------:R-:W-:Y:S02]  /*1220*/  IMAD.X R6, RZ, RZ, R6, P1 ;  /* 0x000000ffff067224 */ /* 0x000fe400008e0606 */
[----:B------:R-:W-:-:S07]  /*1230*/  @P4 IMAD.MOV R7, RZ, RZ, R2 ;  /* 0x000000ffff074224 */ /* 0x000fce00078e0202 */
.L_x_10:
[----:B------:R-:W-:Y:S05]  /*1240*/  BSYNC.RECONVERGENT B1 ;  /* 0x0000000000017941 */ /* 0x000fea0003800200 */
.L_x_9:
[----:B------:R-:W-:Y:S05]  /*1250*/  @!P0 BRA `(.L_x_3) ;  /* 0x0000000000508947 */ /* 0x000fea0003800000 */
[----:B------:R-:W0:Y:S01]  /*1260*/  LDCU.64 UR8, c[0x0][0x380] ;  /* 0x00007000ff0877ac */ /* 0x000e220008000a00 */
[----:B------:R-:W-:Y:S02]  /*1270*/  IADD3 R9, P1, PT, RZ, -R10, RZ ;  /* 0x8000000aff097210 */ /* 0x000fe40007f3e0ff */
[----:B0-----:R-:W-:-:S03]  /*1280*/  IADD3 R2, P0, PT, R8, UR8, RZ ;  /* 0x0000000808027c10 */ /* 0x001fc6000ff1e0ff */
[----:B------:R-:W-:Y:S01]  /*1290*/  IMAD.X R8, RZ, RZ, -0x1, P1 ;  /* 0xffffffffff087424 */ /* 0x000fe200008e06ff */
[----:B------:R-:W-:-:S09]  /*12a0*/  IADD3.X R3, PT, PT, R6, UR9, RZ, P0, !PT ;  /* 0x0000000906037c10 */ /* 0x000fd200087fe4ff */
.L_x_11:
[----:B------:R0:W2:Y:S01]  /*12b0*/  LDG.E.U8 R6, desc[UR4][R2.64] ;  /* 0x0000000402067981 */ /* 0x0000a2000c1e1100 */
[----:B------:R-:W-:Y:S02]  /*12c0*/  IADD3 R9, P0, PT, R9, 0x1, RZ ;  /* 0x0000000109097810 */ /* 0x000fe40007f1e0ff */
[----:B------:R-:W-:-:S03]  /*12d0*/  LOP3.LUT R4, R4, 0x1, RZ, 0x3c, !PT ;  /* 0x0000000104047812 */ /* 0x000fc600078e3cff */
[----:B------:R-:W-:Y:S01]  /*12e0*/  IMAD.X R8, RZ, RZ, R8, P0 ;  /* 0x000000ffff087224 */ /* 0x000fe200000e0608 */
[----:B------:R-:W-:Y:S02]  /*12f0*/  ISETP.NE.U32.AND P0, PT, R9, RZ, PT ;  /* 0x000000ff0900720c */ /* 0x000fe40003f05070 */
[----:B0-----:R-:W-:Y:S02]  /*1300*/  IADD3 R2, P3, PT, R2, 0x1, RZ ;  /* 0x0000000102027810 */ /* 0x001fe40007f7e0ff */
[----:B------:R-:W-:-:S03]  /*1310*/  ISETP.NE.AND.EX P0, PT, R8, RZ, PT, P0 ;  /* 0x000000ff0800720c */ /* 0x000fc60003f05300 */
[----:B------:R-:W-:Y:S01]  /*1320*/  IMAD.X R3, RZ, RZ, R3, P3 ;  /* 0x000000ffff037224 */ /* 0x000fe200018e0603 */
[C---:B--2---:R-:W-:Y:S02]  /*1330*/  ISETP.NE.AND P2, PT, R6.reuse, 0xa, PT ;  /* 0x0000000a0600780c */ /* 0x044fe40003f45270 */
[----:B------:R-:W-:Y:S01]  /*1340*/  ISETP.NE.AND P1, PT, R6, 0x5c, PT ;  /* 0x0000005c0600780c */ /* 0x000fe20003f25270 */
[----:B------:R-:W-:-:S03]  /*1350*/  VIADD R6, R7, 0x1 ;  /* 0x0000000107067836 */ /* 0x000fc60000000000 */
[----:B------:R-:W-:-:S07]  /*1360*/  SEL R4, R4, RZ, !P1 ;  /* 0x000000ff04047207 */ /* 0x000fce0004800000 */
[----:B------:R-:W-:-:S04]  /*1370*/  @P2 IMAD.MOV R6, RZ, RZ, R7 ;  /* 0x000000ffff062224 */ /* 0x000fc800078e0207 */
[----:B------:R-:W-:Y:S01]  /*1380*/  IMAD.MOV.U32 R7, RZ, RZ, R6 ;  /* 0x000000ffff077224 */ /* 0x000fe200078e0006 */
[----:B------:R-:W-:Y:S06]  /*1390*/  @P0 BRA `(.L_x_11) ;  /* 0xfffffffc00c40947 */ /* 0x000fec000383ffff */
.L_x_3:
[----:B------:R-:W-:Y:S05]  /*13a0*/  BSYNC.RECONVERGENT B0 ;  /* 0x0000000000007941 */ /* 0x000fea0003800200 */
.L_x_2:
[----:B------:R-:W0:Y:S02]  /*13b0*/  LDCU.128 UR8, c[0x0][0x390] ;  /* 0x00007200ff0877ac */ /* 0x000e240008000c00 */
[C---:B0-----:R-:W-:Y:S02]  /*13c0*/  IADD3 R2, P0, PT, R5.reuse, UR8, RZ ;  /* 0x0000000805027c10 */ /* 0x041fe4000ff1e0ff */
[C---:B------:R-:W-:Y:S02]  /*13d0*/  LEA R8, P1, R5.reuse, UR10, 0x2 ;  /* 0x0000000a05087c11 */ /* 0x040fe4000f8210ff */
[----:B------:R-:W-:Y:S02]  /*13e0*/  IADD3.X R3, PT, PT, R0, UR9, RZ, P0, !PT ;  /* 0x0000000900037c10 */ /* 0x000fe400087fe4ff */
[----:B------:R-:W-:-:S03]  /*13f0*/  LEA.HI.X R9, R5, UR11, R0, 0x2, P1 ;  /* 0x0000000b05097c11 */ /* 0x000fc600088f1400 */
[----:B------:R-:W-:Y:S04]  /*1400*/  STG.E.U8 desc[UR4][R2.64], R4 ;  /* 0x0000000402007986 */ /* 0x000fe8000c101104 */
[----:B------:R-:W-:Y:S01]  /*1410*/  STG.E desc[UR4][R8.64], R7 ;  /* 0x0000000708007986 */ /* 0x000fe2000c101904 */
[----:B------:R-:W-:Y:S05]  /*1420*/  EXIT ;  /* 0x000000000000794d */ /* 0x000fea0003800000 */
        .weak           $__internal_0_$__cuda_sm20_div_s64
        .type           $__internal_0_$__cuda_sm20_div_s64,@function
        .size           $__internal_0_$__cuda_sm20_div_s64,(.L_x_13 - $__internal_0_$__cuda_sm20_div_s64)
$__internal_0_$__cuda_sm20_div_s64:
[-C--:B------:R-:W-:Y:S02]  /*1430*/  IADD3 R2, P1, PT, RZ, -R5.reuse, RZ ;  /* 0x80000005ff027210 */ /* 0x080fe40007f3e0ff */
[----:B------:R-:W-:Y:S02]  /*1440*/  ISETP.GE.AND P0, PT, R6, RZ, PT ;  /* 0x000000ff0600720c */ /* 0x000fe40003f06270 */
[----:B------:R-:W-:Y:S01]  /*1450*/  ISETP.GE.AND P3, PT, R7, RZ, PT ;  /* 0x000000ff0700720c */ /* 0x000fe20003f66270 */
[----:B------:R-:W-:Y:S01]  /*1460*/  IMAD.X R3, RZ, RZ, ~R6, P1 ;  /* 0x000000ffff037224 */ /* 0x000fe200008e0e06 */
[----:B------:R-:W-:-:S04]  /*1470*/  SEL R2, R2, R5, !P0 ;  /* 0x0000000502027207 */ /* 0x000fc80004000000 */
[----:B------:R-:W-:-:S04]  /*1480*/  SEL R3, R3, R6, !P0 ;  /* 0x0000000603037207 */ /* 0x000fc80004000000 */
[----:B------:R-:W0:Y:S08]  /*1490*/  I2F.U64.RP R12, R2 ;  /* 0x00000002000c7312 */ /* 0x000e300000309000 */
[----:B0-----:R-:W0:Y:S02]  /*14a0*/  MUFU.RCP R12, R12 ;  /* 0x0000000c000c7308 */ /* 0x001e240000001000 */
[----:B0-----:R-:W-:-:S06]  /*14b0*/  VIADD R8, R12, 0x1ffffffe ;  /* 0x1ffffffe0c087836 */ /* 0x001fcc0000000000 */
[----:B------:R-:W0:Y:S02]  /*14c0*/  F2I.U64.TRUNC R8, R8 ;  /* 0x0000000800087311 */ /* 0x000e24000020d800 */
[----:B0-----:R-:W-:-:S04]  /*14d0*/  IMAD.WIDE.U32 R10, R8, R2, RZ ;  /* 0x00000002080a7225 */ /* 0x001fc800078e00ff */
[----:B------:R-:W-:Y:S01]  /*14e0*/  IMAD R11, R8, R3, R11 ;  /* 0x00000003080b7224 */ /* 0x000fe200078e020b */
[----:B------:R-:W-:-:S03]  /*14f0*/  IADD3 R13, P0, PT, RZ, -R10, RZ ;  /* 0x8000000aff0d7210 */ /* 0x000fc60007f1e0ff */
[----:B------:R-:W-:Y:S02]  /*1500*/  IMAD R11, R9, R2, R11 ;  /* 0x00000002090b7224 */ /* 0x000fe400078e020b */
[----:B------:R-:W-:-:S04]  /*1510*/  IMAD.HI.U32 R10, R8, R13, RZ ;  /* 0x0000000d080a7227 */ /* 0x000fc800078e00ff */
[----:B------:R-:W-:Y:S02]  /*1520*/  IMAD.X R15, RZ, RZ, ~R11, P0 ;  /* 0x000000ffff0f7224 */ /* 0x000fe400000e0e0b */
[----:B------:R-:W-:Y:S02]  /*1530*/  IMAD.MOV.U32 R11, RZ, RZ, R8 ;  /* 0x000000ffff0b7224 */ /* 0x000fe400078e0008 */
[-C--:B------:R-:W-:Y:S02]  /*1540*/  IMAD R17, R9, R15.reuse, RZ ;  /* 0x0000000f09117224 */ /* 0x080fe400078e02ff */
[----:B------:R-:W-:-:S04]  /*1550*/  IMAD.WIDE.U32 R10, P0, R8, R15, R10 ;  /* 0x0000000f080a7225 */ /* 0x000fc8000780000a */
[----:B------:R-:W-:-:S04]  /*1560*/  IMAD.HI.U32 R15, R9, R15, RZ ;  /* 0x0000000f090f7227 */ /* 0x000fc800078e00ff */
[----:B------:R-:W-:-:S05]  /*1570*/  IMAD.HI.U32 R10, P1, R9, R13, R10 ;  /* 0x0000000d090a7227 */ /* 0x000fca000782000a */
[----:B------:R-:W-:Y:S01]  /*1580*/  IADD3 R11, P2, PT, R17, R10, RZ ;  /* 0x0000000a110b7210 */ /* 0x000fe20007f5e0ff */
[----:B------:R-:W-:-:S04]  /*1590*/  IMAD.X R10, R15, 0x1, R9, P0 ;  /* 0x000000010f0a7824 */ /* 0x000fc800000e0609 */
[----:B------:R-:W-:Y:S01]  /*15a0*/  IMAD.WIDE.U32 R8, R11, R2, RZ ;  /* 0x000000020b087225 */ /* 0x000fe200078e00ff */
[----:B------:R-:W-:-:S03]  /*15b0*/  IADD3.X R13, PT, PT, RZ, RZ, R10, P2, P1 ;  /* 0x000000ffff0d7210 */ /* 0x000fc600017e240a */
[----:B------:R-:W-:Y:S01]  /*15c0*/  IMAD R9, R11, R3, R9 ;  /* 0x000000030b097224 */ /* 0x000fe200078e0209 */
[----:B------:R-:W-:-:S03]  /*15d0*/  IADD3 R15, P0, PT, RZ, -R8, RZ ;  /* 0x80000008ff0f7210 */ /* 0x000fc60007f1e0ff */
[----:B------:R-:W-:Y:S02]  /*15e0*/  IMAD R9, R13, R2, R9 ;  /* 0x000000020d097224 */ /* 0x000fe400078e0209 */
[----:B------:R-:W-:-:S04]  /*15f0*/  IMAD.HI.U32 R10, R11, R15, RZ ;  /* 0x0000000f0b0a7227 */ /* 0x000fc800078e00ff */
[----:B------:R-:W-:Y:S01]  /*1600*/  IMAD.X R8, RZ, RZ, ~R9, P0 ;  /* 0x000000ffff087224 */ /* 0x000fe200000e0e09 */
[----:B------:R-:W-:-:S03]  /*1610*/  IADD3 R9, P4, PT, RZ, -R0, RZ ;  /* 0x80000000ff097210 */ /* 0x000fc60007f9e0ff */
[----:B------:R-:W-:Y:S01]  /*1620*/  IMAD.WIDE.U32 R10, P0, R11, R8, R10 ;  /* 0x000000080b0a7225 */ /* 0x000fe2000780000a */
[----:B------:R-:W-:-:S03]  /*1630*/  SEL R0, R9, R0, !P3 ;  /* 0x0000000009007207 */ /* 0x000fc60005800000 */
[----:B------:R-:W-:Y:S02]  /*1640*/  IMAD.X R12, RZ, RZ, ~R7, P4 ;  /* 0x000000ffff0c7224 */ /* 0x000fe400020e0e07 */
[----:B------:R-:W-:-:S03]  /*1650*/  IMAD.HI.U32 R11, P1, R13, R15, R10 ;  /* 0x0000000f0d0b7227 */ /* 0x000fc6000782000a */
[-C--:B------:R-:W-:Y:S01]  /*1660*/  SEL R12, R12, R7.reuse, !P3 ;  /* 0x000000070c0c7207 */ /* 0x080fe20005800000 */
[CC--:B------:R-:W-:Y:S01]  /*1670*/  IMAD R10, R13.reuse, R8.reuse, RZ ;  /* 0x000000080d0a7224 */ /* 0x0c0fe200078e02ff */
[----:B------:R-:W-:Y:S01]  /*1680*/  LOP3.LUT R7, R6, R7, RZ, 0x3c, !PT ;  /* 0x0000000706077212 */ /* 0x000fe200078e3cff */
[----:B------:R-:W-:-:S03]  /*1690*/  IMAD.HI.U32 R8, R13, R8, RZ ;  /* 0x000000080d087227 */ /* 0x000fc600078e00ff */
[----:B------:R-:W-:Y:S01]  /*16a0*/  IADD3 R11, P2, PT, R10, R11, RZ ;  /* 0x0000000b0a0b7210 */ /* 0x000fe20007f5e0ff */
[----:B------:R-:W-:Y:S02]  /*16b0*/  IMAD.X R13, R8, 0x1, R13, P0 ;  /* 0x00000001080d7824 */ /* 0x000fe400000e060d */
[----:B------:R-:W-:Y:S02]  /*16c0*/  IMAD.MOV.U32 R9, RZ, RZ, RZ ;  /* 0x000000ffff097224 */ /* 0x000fe400078e00ff */
[----:B------:R-:W-:Y:S01]  /*16d0*/  IMAD.HI.U32 R8, R11, R0, RZ ;  /* 0x000000000b087227 */ /* 0x000fe200078e00ff */
[----:B------:R-:W-:-:S03]  /*16e0*/  IADD3.X R13, PT, PT, RZ, RZ, R13, P2, P1 ;  /* 0x000000ffff0d7210 */ /* 0x000fc600017e240d */
[----:B------:R-:W-:-:S04]  /*16f0*/  IMAD.WIDE.U32 R8, R11, R12, R8 ;  /* 0x0000000c0b087225 */ /* 0x000fc800078e0008 */
[C---:B------:R-:W-:Y:S02]  /*1700*/  IMAD R11, R13.reuse, R12, RZ ;  /* 0x0000000c0d0b7224 */ /* 0x040fe400078e02ff */
[----:B------:R-:W-:-:S04]  /*1710*/  IMAD.HI.U32 R8, P0, R13, R0, R8 ;  /* 0x000000000d087227 */ /* 0x000fc80007800008 */
[----:B------:R-:W-:Y:S01]  /*1720*/  IMAD.HI.U32 R10, R13, R12, RZ ;  /* 0x0000000c0d0a7227 */ /* 0x000fe200078e00ff */
[----:B------:R-:W-:-:S03]  /*1730*/  IADD3 R11, P1, PT, R11, R8, RZ ;  /* 0x000000080b0b7210 */ /* 0x000fc60007f3e0ff */
[----:B------:R-:W-:Y:S02]  /*1740*/  IMAD.X R10, RZ, RZ, R10, P0 ;  /* 0x000000ffff0a7224 */ /* 0x000fe400000e060a */
[----:B------:R-:W-:-:S04]  /*1750*/  IMAD.WIDE.U32 R8, R11, R2, RZ ;  /* 0x000000020b087225 */ /* 0x000fc800078e00ff */
[----:B------:R-:W-:Y:S01]  /*1760*/  IMAD.X R13, RZ, RZ, R10, P1 ;  /* 0x000000ffff0d7224 */ /* 0x000fe200008e060a */
[----:B------:R-:W-:Y:S01]  /*1770*/  IADD3 R17, P1, PT, -R8, R0, RZ ;  /* 0x0000000008117210 */ /* 0x000fe20007f3e1ff */
[C---:B------:R-:W-:Y:S01]  /*1780*/  IMAD R9, R11.reuse, R3, R9 ;  /* 0x000000030b097224 */ /* 0x040fe200078e0209 */
[----:B------:R-:W-:Y:S02]  /*1790*/  IADD3 R0, P2, PT, R11, 0x1, RZ ;  /* 0x000000010b007810 */ /* 0x000fe40007f5e0ff */
[-C--:B------:R-:W-:Y:S01]  /*17a0*/  ISETP.GE.U32.AND P0, PT, R17, R2.reuse, PT ;  /* 0x000000021100720c */ /* 0x080fe20003f06070 */
[-C--:B------:R-:W-:Y:S02]  /*17b0*/  IMAD R9, R13, R2.reuse, R9 ;  /* 0x000000020d097224 */ /* 0x080fe400078e0209 */
[----:B------:R-:W-:Y:S02]  /*17c0*/  IMAD.X R8, RZ, RZ, R13, P2 ;  /* 0x000000ffff087224 */ /* 0x000fe400010e060d */
[----:B------:R-:W-:Y:S01]  /*17d0*/  IMAD.X R19, R12, 0x1, ~R9, P1 ;  /* 0x000000010c137824 */ /* 0x000fe200008e0e09 */
[----:B------:R-:W-:-:S04]  /*17e0*/  IADD3 R9, P1, PT, R17, -R2, RZ ;  /* 0x8000000211097210 */ /* 0x000fc80007f3e0ff */
[C---:B------:R-:W-:Y:S01]  /*17f0*/  ISETP.GE.U32.AND.EX P0, PT, R19.reuse, R3, PT, P0 ;  /* 0x000000031300720c */ /* 0x040fe20003f06100 */
[----:B------:R-:W-:-:S03]  /*1800*/  IMAD.X R15, R19, 0x1, ~R3, P1 ;  /* 0x00000001130f7824 */ /* 0x000fc600008e0e03 */
[----:B------:R-:W-:Y:S02]  /*1810*/  SEL R9, R9, R17, P0 ;  /* 0x0000001109097207 */ /* 0x000fe40000000000 */
[----:B------:R-:W-:Y:S02]  /*1820*/  SEL R11, R0, R11, P0 ;  /* 0x0000000b000b7207 */ /* 0x000fe40000000000 */
[----:B------:R-:W-:Y:S02]  /*1830*/  SEL R15, R15, R19, P0 ;  /* 0x000000130f0f7207 */ /* 0x000fe40000000000 */
[----:B------:R-:W-:Y:S02]  /*1840*/  ISETP.GE.U32.AND P1, PT, R9, R2, PT ;  /* 0x000000020900720c */ /* 0x000fe40003f26070 */
[----:B------:R-:W-:Y:S02]  /*1850*/  SEL R0, R8, R13, P0 ;  /* 0x0000000d08007207 */ /* 0x000fe40000000000 */
[----:B------:R-:W-:-:S02]  /*1860*/  IADD3 R2, P2, PT, R11, 0x1, RZ ;  /* 0x000000010b027810 */ /* 0x000fc40007f5e0ff */
[----:B------:R-:W-:Y:S02]  /*1870*/  ISETP.GE.U32.AND.EX P0, PT, R15, R3, PT, P1 ;  /* 0x000000030f00720c */ /* 0x000fe40003f06110 */
[----:B------:R-:W-:Y:S01]  /*1880*/  ISETP.GE.AND P1, PT, R7, RZ, PT ;  /* 0x000000ff0700720c */ /* 0x000fe20003f26270 */
[----:B------:R-:W-:Y:S01]  /*1890*/  IMAD.X R3, RZ, RZ, R0, P2 ;  /* 0x000000ffff037224 */ /* 0x000fe200010e0600 */
[----:B------:R-:W-:-:S04]  /*18a0*/  SEL R2, R2, R11, P0 ;  /* 0x0000000b02027207 */ /* 0x000fc80000000000 */
[----:B------:R-:W-:Y:S02]  /*18b0*/  SEL R3, R3, R0, P0 ;  /* 0x0000000003037207 */ /* 0x000fe40000000000 */
[-C--:B------:R-:W-:Y:S02]  /*18c0*/  IADD3 R9, P2, PT, RZ, -R2.reuse, RZ ;  /* 0x80000002ff097210 */ /* 0x080fe40007f5e0ff */
[----:B------:R-:W-:Y:S01]  /*18d0*/  ISETP.NE.U32.AND P0, PT, R5, RZ, PT ;  /* 0x000000ff0500720c */ /* 0x000fe20003f05070 */
[----:B------:R-:W-:Y:S01]  /*18e0*/  IMAD.MOV.U32 R5, RZ, RZ, 0x0 ;  /* 0x00000000ff057424 */ /* 0x000fe200078e00ff */
[----:B------:R-:W-:Y:S01]  /*18f0*/  SEL R2, R9, R2, !P1 ;  /* 0x0000000209027207 */ /* 0x000fe20004800000 */
[----:B------:R-:W-:Y:S01]  /*1900*/  IMAD.X R0, RZ, RZ, ~R3, P2 ;  /* 0x000000ffff007224 */ /* 0x000fe200010e0e03 */
[----:B------:R-:W-:-:S04]  /*1910*/  ISETP.NE.AND.EX P0, PT, R6, RZ, PT, P0 ;  /* 0x000000ff0600720c */ /* 0x000fc80003f05300 */
[----:B------:R-:W-:Y:S02]  /*1920*/  SEL R3, R0, R3, !P1 ;  /* 0x0000000300037207 */ /* 0x000fe40004800000 */
[----:B------:R-:W-:Y:S02]  /*1930*/  SEL R2, R2, 0xffffffff, P0 ;  /* 0xffffffff02027807 */ /* 0x000fe40000000000 */
[----:B------:R-:W-:Y:S01]  /*1940*/  SEL R3, R3, 0xffffffff, P0 ;  /* 0xffffffff03037807 */ /* 0x000fe20000000000 */
[----:B------:R-:W-:Y:S06]  /*1950*/  RET.REL.NODEC R4 `(_Z48create_combined_escape_carry_newline_count_indexPclS_Pi) ;  /* 0xffffffe404a87950 */ /* 0x000fec0003c3ffff */
.L_x_12:
[----:B------:R-:W-:-:S00]  /*1960*/  BRA `(.L_x_12) ;  /* 0xfffffffc00fc7947 */ /* 0x000fc0000383ffff */
[----:B------:R-:W-:-:S00]  /*1970*/  NOP ;  /* 0x0000000000007918 */ /* 0x000fc00000000000 */
        /* <DEDUP_REMOVED lines=8> */
.L_x_13:


//--------------------- .nv.shared.reserved.0     --------------------------
	.section	.nv.shared.reserved.0,"aw",@nobits
	.weak		__nv_reservedSMEM_offset_0_alias
	.size		__nv_reservedSMEM_offset_0_alias, 0, 64
	.other		__nv_reservedSMEM_offset_0_alias,@"STO_CUDA_RESERVED_SHARED STV_DEFAULT"
__nv_reservedSMEM_offset_0_alias:
	.zero		0
	.zero		64


//--------------------- .nv.constant0._Z48create_combined_escape_carry_newline_count_indexPclS_Pi --------------------------
	.section	.nv.constant0._Z48create_combined_escape_carry_newline_count_indexPclS_Pi,"a",@progbits
	.sectionflags	@""
	.align	4
.nv.constant0._Z48create_combined_escape_carry_newline_count_indexPclS_Pi:
	.zero		928


//--------------------- SYMBOLS --------------------------

	.type		.nv.reservedSmem.offset0,@object
	.size		.nv.reservedSmem.offset0,0x4
